// auto-generated by cutlass_sweep.gemm — config: {"arch": "sm_100", "cluster_m": 4, "cluster_n": 2, "dtype": "fp32", "dtype_b": "fp32", "layout": "nt", "stages": 0, "tile_k": 32, "tile_m": 128, "tile_n": 128}
#include "cutlass/cutlass.h"
#include "cutlass/gemm/collective/collective_builder.hpp"
#include "cutlass/gemm/device/gemm_universal_adapter.h"
#include "cutlass/gemm/kernel/gemm_universal.hpp"
#include "cutlass/epilogue/collective/collective_builder.hpp"

using ElemA = float;
using ElemB = float;
using ElemCD = float;
using Acc  = float;
using TileShape    = cute::Shape<cute::_128, cute::_128, cute::_32>;
using ClusterShape = cute::Shape<cute::_4, cute::_2, cute::_1>;

using CollectiveEpilogue = typename cutlass::epilogue::collective::CollectiveBuilder<
    cutlass::arch::Sm100, cutlass::arch::OpClassTensorOp,
    TileShape, ClusterShape,
    cutlass::epilogue::collective::EpilogueTileAuto,
    Acc, Acc,
    ElemCD, cutlass::layout::RowMajor, 128 / cutlass::sizeof_bits<ElemCD>::value,
    ElemCD, cutlass::layout::RowMajor, 128 / cutlass::sizeof_bits<ElemCD>::value,
    cutlass::epilogue::collective::EpilogueScheduleAuto
  >::CollectiveOp;

using CollectiveMainloop = typename cutlass::gemm::collective::CollectiveBuilder<
    cutlass::arch::Sm100, cutlass::arch::OpClassTensorOp,
    ElemA, cutlass::layout::RowMajor, 128 / cutlass::sizeof_bits<ElemA>::value,
    ElemB, cutlass::layout::ColumnMajor, 128 / cutlass::sizeof_bits<ElemB>::value,
    Acc,
    TileShape, ClusterShape,
    cutlass::gemm::collective::StageCountAutoCarveout<static_cast<int>(sizeof(typename CollectiveEpilogue::SharedStorage))>,
    cutlass::gemm::collective::KernelScheduleAuto
  >::CollectiveOp;

using GemmKernel = cutlass::gemm::kernel::GemmUniversal<
    cute::Shape<int,int,int,int>,
    CollectiveMainloop,
    CollectiveEpilogue
>;
using Gemm = cutlass::gemm::device::GemmUniversalAdapter<GemmKernel>;

// Force the device kernel symbol into the cubin without needing a host main.
auto* _anchor = &cutlass::device_kernel<GemmKernel>;


// ===== COMPILED SASS (sm_100a) =====

	.target	sm_100a

	.elftype	@"ET_EXEC"


//--------------------- .note.nv.tkinfo           --------------------------
	.section	.note.nv.tkinfo,"",@"SHT_NOTE"
	.sectionflags	@"SHF_NOTE_NV_TKINFO"
	.tkinfo
        /*0018*/ 	.word	0x00000002
        /*0030*/ 	.string	""
        /*0030*/ 	.string	"ptxas"
        /*0030*/ 	.string	"Cuda compilation tools, release 13.0, V13.0.88"
        /*0030*/ 	.string	"Build cuda_13.0.r13.0/compiler.36424714_0"
        /*0030*/ 	.string	"-arch sm_100a -m 64 "



//--------------------- .note.nv.cuinfo           --------------------------
	.section	.note.nv.cuinfo,"",@"SHT_NOTE"
	.sectionflags	@"SHF_NOTE_NV_CUINFO"
        /*0018*/ 	.short	0x0002
        /*001a*/ 	.short	0x0064
        /*001c*/ 	.short	0x0082
	.zero		2


//--------------------- .nv.info                  --------------------------
	.section	.nv.info,"",@"SHT_CUDA_INFO"
	.align	4


	//----- nvinfo : EIATTR_REGCOUNT
	.align		4
        /*0000*/ 	.byte	0x04, 0x2f
        /*0002*/ 	.short	(.L_19 - .L_18)
	.align		4
.L_18:
        /*0004*/ 	.word	index@(_ZN7cutlass13device_kernelINS_4gemm6kernel13GemmUniversalIN4cute5tupleIJiiiiEEENS1_10collective13CollectiveMmaINS1_35MainloopSm100TmaUmmaWarpSpecializedILi12ELi2ELi4ENS5_IJNS4_1CILi4EEENSA_ILi2EEENSA_ILi1EEEEEEEENS5_IJNSA_ILi128EEESG_NSA_ILi32EEEEEEfNS5_IJlSD_lEEEfSJ_NS4_8TiledMMAINS4_8MMA_AtomIJNS4_23SM100_MMA_TF32_2x1SM_SSINS_10tfloat32_tESN_fLi128ELi128ELNS4_4UMMA5MajorE0ELSP_0ELNSO_7ScaleInE0ELSQ_0EEEEEENS4_6LayoutINS5_IJSD_SD_SD_EEENS5_IJNSA_ILi0EEESV_SV_EEEEENS5_IJNS4_10UnderscoreESY_SY_EEEEENS4_28SM100_TMA_2SM_LOAD_MULTICASTENS4_14ComposedLayoutINS4_7SwizzleILi3ELi4ELi3EEENS4_18smem_ptr_flag_bitsILi32EEENST_INS5_IJNSA_ILi8EEESH_EEENS5_IJSH_SD_EEEEEEEvNS4_8identityES11_S1B_vS1C_EENS_8epilogue10collective18CollectiveEpilogueINS1E_23Sm100TmaWarpSpecializedILi4ELi2ELi16ELb1ELb0EEEJNS5_IJNSA_ILi64EEESG_SH_EEENS5_IJNST_IS1J_SD_EENST_INS5_IJNSA_ILi16EEESC_EEENS5_IJSD_S1J_EEEEEEEEfSJ_fSJ_NS1E_6fusion15FusionCallbacksIS1I_NS1R_17LinearCombinationIffffLNS_15FloatRoundStyleE2EEES1K_S1Q_JEEENS4_5SM1004TMEM4LOAD26SM100_TMEM_LOAD_32dp32b16xENS4_13SM90_TMA_LOADENS12_INS13_ILi2ELi4ELi3EEES16_NST_INS5_IJS17_S1M_EEENS5_IJS1M_SD_EEEEEEENS4_39AutoVectorizingCopyWithAssumedAlignmentILi128EEENS4_14SM90_TMA_STOREES26_S28_S28_EEEvvEEEEvNT_6ParamsE)
        /*0008*/ 	.word	0x0000004d


	//----- nvinfo : EIATTR_FRAME_SIZE
	.align		4
.L_19:
        /*000c*/ 	.byte	0x04, 0x11
        /*000e*/ 	.short	(.L_21 - .L_20)
	.align		4
.L_20:
        /*0010*/ 	.word	index@($__internal_2_$__cuda_sm10x_tcgen05_guardrail_trap_unallocated_columns_being_dealloced)
        /*0014*/ 	.word	0x00000000


	//----- nvinfo : EIATTR_FRAME_SIZE
	.align		4
.L_21:
        /*0018*/ 	.byte	0x04, 0x11
        /*001a*/ 	.short	(.L_23 - .L_22)
	.align		4
.L_22:
        /*001c*/ 	.word	index@($__internal_1_$__cuda_sm10x_tcgen05_guardrail_trap_phase_invalid_during_alloc)
        /*0020*/ 	.word	0x00000000


	//----- nvinfo : EIATTR_FRAME_SIZE
	.align		4
.L_23:
        /*0024*/ 	.byte	0x04, 0x11
        /*0026*/ 	.short	(.L_25 - .L_24)
	.align		4
.L_24:
        /*0028*/ 	.word	index@($__internal_0_$__cuda_sm10x_tcgen05_guardrail_trap_col_being_dealloced_not_returned_by_alloc)
        /*002c*/ 	.word	0x00000000


	//----- nvinfo : EIATTR_FRAME_SIZE
	.align		4
.L_25:
        /*0030*/ 	.byte	0x04, 0x11
        /*0032*/ 	.short	(.L_27 - .L_26)
	.align		4
.L_26:
        /*0034*/ 	.word	index@(_ZN7cutlass13device_kernelINS_4gemm6kernel13GemmUniversalIN4cute5tupleIJiiiiEEENS1_10collective13CollectiveMmaINS1_35MainloopSm100TmaUmmaWarpSpecializedILi12ELi2ELi4ENS5_IJNS4_1CILi4EEENSA_ILi2EEENSA_ILi1EEEEEEEENS5_IJNSA_ILi128EEESG_NSA_ILi32EEEEEEfNS5_IJlSD_lEEEfSJ_NS4_8TiledMMAINS4_8MMA_AtomIJNS4_23SM100_MMA_TF32_2x1SM_SSINS_10tfloat32_tESN_fLi128ELi128ELNS4_4UMMA5MajorE0ELSP_0ELNSO_7ScaleInE0ELSQ_0EEEEEENS4_6LayoutINS5_IJSD_SD_SD_EEENS5_IJNSA_ILi0EEESV_SV_EEEEENS5_IJNS4_10UnderscoreESY_SY_EEEEENS4_28SM100_TMA_2SM_LOAD_MULTICASTENS4_14ComposedLayoutINS4_7SwizzleILi3ELi4ELi3EEENS4_18smem_ptr_flag_bitsILi32EEENST_INS5_IJNSA_ILi8EEESH_EEENS5_IJSH_SD_EEEEEEEvNS4_8identityES11_S1B_vS1C_EENS_8epilogue10collective18CollectiveEpilogueINS1E_23Sm100TmaWarpSpecializedILi4ELi2ELi16ELb1ELb0EEEJNS5_IJNSA_ILi64EEESG_SH_EEENS5_IJNST_IS1J_SD_EENST_INS5_IJNSA_ILi16EEESC_EEENS5_IJSD_S1J_EEEEEEEEfSJ_fSJ_NS1E_6fusion15FusionCallbacksIS1I_NS1R_17LinearCombinationIffffLNS_15FloatRoundStyleE2EEES1K_S1Q_JEEENS4_5SM1004TMEM4LOAD26SM100_TMEM_LOAD_32dp32b16xENS4_13SM90_TMA_LOADENS12_INS13_ILi2ELi4ELi3EEES16_NST_INS5_IJS17_S1M_EEENS5_IJS1M_SD_EEEEEEENS4_39AutoVectorizingCopyWithAssumedAlignmentILi128EEENS4_14SM90_TMA_STOREES26_S28_S28_EEEvvEEEEvNT_6ParamsE)
        /*0038*/ 	.word	0x00000000


	//----- nvinfo : EIATTR_MIN_STACK_SIZE
	.align		4
.L_27:
        /*003c*/ 	.byte	0x04, 0x12
        /*003e*/ 	.short	(.L_29 - .L_28)
	.align		4
.L_28:
        /*0040*/ 	.word	index@(_ZN7cutlass13device_kernelINS_4gemm6kernel13GemmUniversalIN4cute5tupleIJiiiiEEENS1_10collective13CollectiveMmaINS1_35MainloopSm100TmaUmmaWarpSpecializedILi12ELi2ELi4ENS5_IJNS4_1CILi4EEENSA_ILi2EEENSA_ILi1EEEEEEEENS5_IJNSA_ILi128EEESG_NSA_ILi32EEEEEEfNS5_IJlSD_lEEEfSJ_NS4_8TiledMMAINS4_8MMA_AtomIJNS4_23SM100_MMA_TF32_2x1SM_SSINS_10tfloat32_tESN_fLi128ELi128ELNS4_4UMMA5MajorE0ELSP_0ELNSO_7ScaleInE0ELSQ_0EEEEEENS4_6LayoutINS5_IJSD_SD_SD_EEENS5_IJNSA_ILi0EEESV_SV_EEEEENS5_IJNS4_10UnderscoreESY_SY_EEEEENS4_28SM100_TMA_2SM_LOAD_MULTICASTENS4_14ComposedLayoutINS4_7SwizzleILi3ELi4ELi3EEENS4_18smem_ptr_flag_bitsILi32EEENST_INS5_IJNSA_ILi8EEESH_EEENS5_IJSH_SD_EEEEEEEvNS4_8identityES11_S1B_vS1C_EENS_8epilogue10collective18CollectiveEpilogueINS1E_23Sm100TmaWarpSpecializedILi4ELi2ELi16ELb1ELb0EEEJNS5_IJNSA_ILi64EEESG_SH_EEENS5_IJNST_IS1J_SD_EENST_INS5_IJNSA_ILi16EEESC_EEENS5_IJSD_S1J_EEEEEEEEfSJ_fSJ_NS1E_6fusion15FusionCallbacksIS1I_NS1R_17LinearCombinationIffffLNS_15FloatRoundStyleE2EEES1K_S1Q_JEEENS4_5SM1004TMEM4LOAD26SM100_TMEM_LOAD_32dp32b16xENS4_13SM90_TMA_LOADENS12_INS13_ILi2ELi4ELi3EEES16_NST_INS5_IJS17_S1M_EEENS5_IJS1M_SD_EEEEEEENS4_39AutoVectorizingCopyWithAssumedAlignmentILi128EEENS4_14SM90_TMA_STOREES26_S28_S28_EEEvvEEEEvNT_6ParamsE)
        /*0044*/ 	.word	0x00000000
.L_29:


//--------------------- .nv.compat                --------------------------
	.section	.nv.compat,"",@"SHT_CUDA_COMPAT_INFO"
	.align	4
        /*0000*/ 	.byte	0x02, 0x09, 0x01, 0x00, 0x02, 0x02, 0x02, 0x00, 0x02, 0x05, 0x05, 0x00, 0x03, 0x07, 0x01, 0x01
        /*0010*/ 	.byte	0x02, 0x03, 0x01, 0x00, 0x02, 0x06, 0x01, 0x00, 0x04, 0x0b, 0x08, 0x00, 0x09, 0x00, 0x00, 0x00
        /*0020*/ 	.byte	0x00, 0x00, 0x00, 0x00


//--------------------- .nv.info._ZN7cutlass13device_kernelINS_4gemm6kernel13GemmUniversalIN4cute5tupleIJiiiiEEENS1_10collective13CollectiveMmaINS1_35MainloopSm100TmaUmmaWarpSpecializedILi12ELi2ELi4ENS5_IJNS4_1CILi4EEENSA_ILi2EEENSA_ILi1EEEEEEEENS5_IJNSA_ILi128EEESG_NSA_ILi32EEEEEEfNS5_IJlSD_lEEEfSJ_NS4_8TiledMMAINS4_8MMA_AtomIJNS4_23SM100_MMA_TF32_2x1SM_SSINS_10tfloat32_tESN_fLi128ELi128ELNS4_4UMMA5MajorE0ELSP_0ELNSO_7ScaleInE0ELSQ_0EEEEEENS4_6LayoutINS5_IJSD_SD_SD_EEENS5_IJNSA_ILi0EEESV_SV_EEEEENS5_IJNS4_10UnderscoreESY_SY_EEEEENS4_28SM100_TMA_2SM_LOAD_MULTICASTENS4_14ComposedLayoutINS4_7SwizzleILi3ELi4ELi3EEENS4_18smem_ptr_flag_bitsILi32EEENST_INS5_IJNSA_ILi8EEESH_EEENS5_IJSH_SD_EEEEEEEvNS4_8identityES11_S1B_vS1C_EENS_8epilogue10collective18CollectiveEpilogueINS1E_23Sm100TmaWarpSpecializedILi4ELi2ELi16ELb1ELb0EEEJNS5_IJNSA_ILi64EEESG_SH_EEENS5_IJNST_IS1J_SD_EENST_INS5_IJNSA_ILi16EEESC_EEENS5_IJSD_S1J_EEEEEEEEfSJ_fSJ_NS1E_6fusion15FusionCallbacksIS1I_NS1R_17LinearCombinationIffffLNS_15FloatRoundStyleE2EEES1K_S1Q_JEEENS4_5SM1004TMEM4LOAD26SM100_TMEM_LOAD_32dp32b16xENS4_13SM90_TMA_LOADENS12_INS13_ILi2ELi4ELi3EEES16_NST_INS5_IJS17_S1M_EEENS5_IJS1M_SD_EEEEEEENS4_39AutoVectorizingCopyWithAssumedAlignmentILi128EEENS4_14SM90_TMA_STOREES26_S28_S28_EEEvvEEEEvNT_6ParamsE --------------------------
	.section	.nv.info._ZN7cutlass13device_kernelINS_4gemm6kernel13GemmUniversalIN4cute5tupleIJiiiiEEENS1_10collective13CollectiveMmaINS1_35MainloopSm100TmaUmmaWarpSpecializedILi12ELi2ELi4ENS5_IJNS4_1CILi4EEENSA_ILi2EEENSA_ILi1EEEEEEEENS5_IJNSA_ILi128EEESG_NSA_ILi32EEEEEEfNS5_IJlSD_lEEEfSJ_NS4_8TiledMMAINS4_8MMA_AtomIJNS4_23SM100_MMA_TF32_2x1SM_SSINS_10tfloat32_tESN_fLi128ELi128ELNS4_4UMMA5MajorE0ELSP_0ELNSO_7ScaleInE0ELSQ_0EEEEEENS4_6LayoutINS5_IJSD_SD_SD_EEENS5_IJNSA_ILi0EEESV_SV_EEEEENS5_IJNS4_10UnderscoreESY_SY_EEEEENS4_28SM100_TMA_2SM_LOAD_MULTICASTENS4_14ComposedLayoutINS4_7SwizzleILi3ELi4ELi3EEENS4_18smem_ptr_flag_bitsILi32EEENST_INS5_IJNSA_ILi8EEESH_EEENS5_IJSH_SD_EEEEEEEvNS4_8identityES11_S1B_vS1C_EENS_8epilogue10collective18CollectiveEpilogueINS1E_23Sm100TmaWarpSpecializedILi4ELi2ELi16ELb1ELb0EEEJNS5_IJNSA_ILi64EEESG_SH_EEENS5_IJNST_IS1J_SD_EENST_INS5_IJNSA_ILi16EEESC_EEENS5_IJSD_S1J_EEEEEEEEfSJ_fSJ_NS1E_6fusion15FusionCallbacksIS1I_NS1R_17LinearCombinationIffffLNS_15FloatRoundStyleE2EEES1K_S1Q_JEEENS4_5SM1004TMEM4LOAD26SM100_TMEM_LOAD_32dp32b16xENS4_13SM90_TMA_LOADENS12_INS13_ILi2ELi4ELi3EEES16_NST_INS5_IJS17_S1M_EEENS5_IJS1M_SD_EEEEEEENS4_39AutoVectorizingCopyWithAssumedAlignmentILi128EEENS4_14SM90_TMA_STOREES26_S28_S28_EEEvvEEEEvNT_6ParamsE,"",@"SHT_CUDA_INFO"
	.sectionflags	@""
	.align	4


	//----- nvinfo : EIATTR_CUDA_API_VERSION
	.align		4
        /*0000*/ 	.byte	0x04, 0x37
        /*0002*/ 	.short	(.L_31 - .L_30)
.L_30:
        /*0004*/ 	.word	0x00000082


	//----- nvinfo : EIATTR_KPARAM_INFO
	.align		4
.L_31:
        /*0008*/ 	.byte	0x04, 0x17
        /*000a*/ 	.short	(.L_33 - .L_32)
.L_32:
        /*000c*/ 	.word	0x00000000
        /*0010*/ 	.short	0x0000
        /*0012*/ 	.short	0x0000
        /*0014*/ 	.byte	0x00, 0xf0, 0x01, 0x20


	//----- nvinfo : EIATTR_AT_ENTRY_FRAGMENTS
	.align		4
.L_33:
        /*0018*/ 	.byte	0x04, 0x4f
        /*001a*/ 	.short	(.L_35 - .L_34)


	//   ....[0]....
.L_34:
        /*001c*/ 	.word	0x00000007


	//----- nvinfo : EIATTR_RESERVED_SMEM_USED
	.align		4
.L_35:
        /*0020*/ 	.byte	0x01, 0x41
	.zero		2


	//----- nvinfo : EIATTR_SPARSE_MMA_MASK
	.align		4
        /*0024*/ 	.byte	0x03, 0x50
        /*0026*/ 	.short	0x0000


	//----- nvinfo : EIATTR_TCGEN05_2CTA_USED
	.align		4
        /*0028*/ 	.byte	0x01, 0x52
	.zero		2


	//----- nvinfo : EIATTR_MAXREG_COUNT
	.align		4
        /*002c*/ 	.byte	0x03, 0x1b
        /*002e*/ 	.short	0x00ff


	//----- nvinfo : EIATTR_NUM_BARRIERS
	.align		4
        /*0030*/ 	.byte	0x02, 0x4c
        /*0032*/ 	.byte	0x07
	.zero		1


	//----- nvinfo : EIATTR_EXTERNS
	.align		4
        /*0034*/ 	.byte	0x04, 0x0f
        /*0036*/ 	.short	(.L_37 - .L_36)


	//   ....[0]....
	.align		4
.L_36:
        /*0038*/ 	.word	index@(__assertfail)


	//----- nvinfo : EIATTR_MERCURY_ISA_VERSION
	.align		4
.L_37:
        /*003c*/ 	.byte	0x03, 0x5f
        /*003e*/ 	.short	0x0101


	//----- nvinfo : EIATTR_INT_WARP_WIDE_INSTR_OFFSETS
	.align		4
        /*0040*/ 	.byte	0x04, 0x31
        /*0042*/ 	.short	(.L_39 - .L_38)


	//   ....[0]....
.L_38:
        /*0044*/ 	.word	0x00000e90


	//   ....[1]....
        /*0048*/ 	.word	0x00000f30


	//   ....[2]....
        /*004c*/ 	.word	0x00004a60


	//   ....[3]....
        /*0050*/ 	.word	0x00004a90


	//   ....[4]....
        /*0054*/ 	.word	0x00004ab0


	//   ....[5]....
        /*0058*/ 	.word	0x000055f0


	//   ....[6]....
        /*005c*/ 	.word	0x00005690


	//   ....[7]....
        /*0060*/ 	.word	0x00005750


	//   ....[8]....
        /*0064*/ 	.word	0x000057c0


	//   ....[9]....
        /*0068*/ 	.word	0x00005880


	//   ....[10]....
        /*006c*/ 	.word	0x00005920


	//   ....[11]....
        /*0070*/ 	.word	0x00005990


	//   ....[12]....
        /*0074*/ 	.word	0x00005a50


	//   ....[13]....
        /*0078*/ 	.word	0x00005af0


	//   ....[14]....
        /*007c*/ 	.word	0x00005b90


	//   ....[15]....
        /*0080*/ 	.word	0x00005c80


	//   ....[16]....
        /*0084*/ 	.word	0x00005d50


	//----- nvinfo : EIATTR_COOP_GROUP_MASK_REGIDS
	.align		4
.L_39:
        /*0088*/ 	.byte	0x04, 0x29
        /*008a*/ 	.short	(.L_41 - .L_40)


	//   ....[0]....
.L_40:
        /*008c*/ 	.word	0xffffffff


	//   ....[1]....
        /*0090*/ 	.word	0xffffffff


	//   ....[2]....
        /*0094*/ 	.word	0xffffffff


	//   ....[3]....
        /*0098*/ 	.word	0xffffffff


	//   ....[4]....
        /*009c*/ 	.word	0xffffffff


	//   ....[5]....
        /*00a0*/ 	.word	0xffffffff


	//   ....[6]....
        /*00a4*/ 	.word	0xffffffff


	//   ....[7]....
        /*00a8*/ 	.word	0xffffffff


	//   ....[8]....
        /*00ac*/ 	.word	0xffffffff


	//   ....[9]....
        /*00b0*/ 	.word	0xffffffff


	//   ....[10]....
        /*00b4*/ 	.word	0xffffffff


	//   ....[11]....
        /*00b8*/ 	.word	0xffffffff


	//   ....[12]....
        /*00bc*/ 	.word	0xffffffff


	//   ....[13]....
        /*00c0*/ 	.word	0xffffffff


	//----- nvinfo : EIATTR_COOP_GROUP_INSTR_OFFSETS
	.align		4
.L_41:
        /*00c4*/ 	.byte	0x04, 0x28
        /*00c6*/ 	.short	(.L_43 - .L_42)


	//   ....[0]....
.L_42:
        /*00c8*/ 	.word	0x000000b0


	//   ....[1]....
        /*00cc*/ 	.word	0x00000510


	//   ....[2]....
        /*00d0*/ 	.word	0x00000800


	//   ....[3]....
        /*00d4*/ 	.word	0x00000990


	//   ....[4]....
        /*00d8*/ 	.word	0x00000a80


	//   ....[5]....
        /*00dc*/ 	.word	0x00000be0


	//   ....[6]....
        /*00e0*/ 	.word	0x00000d70


	//   ....[7]....
        /*00e4*/ 	.word	0x00000fb0


	//   ....[8]....
        /*00e8*/ 	.word	0x00002510


	//   ....[9]....
        /*00ec*/ 	.word	0x00003840


	//   ....[10]....
        /*00f0*/ 	.word	0x00003d10


	//   ....[11]....
        /*00f4*/ 	.word	0x00003d40


	//   ....[12]....
        /*00f8*/ 	.word	0x00004960


	//   ....[13]....
        /*00fc*/ 	.word	0x00004b70


	//----- nvinfo : EIATTR_VRC_CTA_INIT_COUNT
	.align		4
.L_43:
        /*0100*/ 	.byte	0x02, 0x4a
        /*0102*/ 	.byte	0x80
	.zero		1


	//----- nvinfo : EIATTR_SYSCALL_OFFSETS
	.align		4
        /*0104*/ 	.byte	0x04, 0x46
        /*0106*/ 	.short	(.L_45 - .L_44)


	//   ....[0]....
.L_44:
        /*0108*/ 	.word	0x00006900


	//   ....[1]....
        /*010c*/ 	.word	0x000069f0


	//   ....[2]....
        /*0110*/ 	.word	0x00007150


	//   ....[3]....
        /*0114*/ 	.word	0x00007920


	//   ....[4]....
        /*0118*/ 	.word	0x000080d0


	//   ....[5]....
        /*011c*/ 	.word	0x00008880


	//----- nvinfo : EIATTR_MBARRIER_INSTR_OFFSETS
	.align		4
.L_45:
        /*0120*/ 	.byte	0x04, 0x39
        /*0122*/ 	.short	(.L_47 - .L_46)


	//   ....[0]....
.L_46:
        /*0124*/ 	.word	0x00000660
        /*0128*/ 	.word	0x000000ff
        /*012c*/ 	.word	0x00000000
        /*0130*/ 	.short	0x0100
        /*0132*/ 	.byte	0x04
	.zero		1


	//   ....[1]....
        /*0134*/ 	.word	0x00000670
        /*0138*/ 	.word	0x000000ff
        /*013c*/ 	.word	0x00000060
        /*0140*/ 	.short	0x0100
        /*0142*/ 	.byte	0x04
	.zero		1


	//   ....[2]....
        /*0144*/ 	.word	0x00000680
        /*0148*/ 	.word	0x000000ff
        /*014c*/ 	.word	0x00000008
        /*0150*/ 	.short	0x0100
        /*0152*/ 	.byte	0x04
	.zero		1


	//   ....[3]....
        /*0154*/ 	.word	0x00000690
        /*0158*/ 	.word	0x000000ff
        /*015c*/ 	.word	0x00000068
        /*0160*/ 	.short	0x0100
        /*0162*/ 	.byte	0x04
	.zero		1


	//   ....[4]....
        /*0164*/ 	.word	0x000006a0
        /*0168*/ 	.word	0x000000ff
        /*016c*/ 	.word	0x00000010
        /*0170*/ 	.short	0x0100
        /*0172*/ 	.byte	0x04
	.zero		1


	//   ....[5]....
        /*0174*/ 	.word	0x000006b0
        /*0178*/ 	.word	0x000000ff
        /*017c*/ 	.word	0x00000070
        /*0180*/ 	.short	0x0100
        /*0182*/ 	.byte	0x04
	.zero		1


	//   ....[6]....
        /*0184*/ 	.word	0x000006c0
        /*0188*/ 	.word	0x000000ff
        /*018c*/ 	.word	0x00000018
        /*0190*/ 	.short	0x0100
        /*0192*/ 	.byte	0x04
	.zero		1


	//   ....[7]....
        /*0194*/ 	.word	0x000006d0
        /*0198*/ 	.word	0x000000ff
        /*019c*/ 	.word	0x00000078
        /*01a0*/ 	.short	0x0100
        /*01a2*/ 	.byte	0x04
	.zero		1


	//   ....[8]....
        /*01a4*/ 	.word	0x000006e0
        /*01a8*/ 	.word	0x000000ff
        /*01ac*/ 	.word	0x00000020
        /*01b0*/ 	.short	0x0100
        /*01b2*/ 	.byte	0x04
	.zero		1


	//   ....[9]....
        /*01b4*/ 	.word	0x000006f0
        /*01b8*/ 	.word	0x000000ff
        /*01bc*/ 	.word	0x00000080
        /*01c0*/ 	.short	0x0100
        /*01c2*/ 	.byte	0x04
	.zero		1


	//   ....[10]....
        /*01c4*/ 	.word	0x00000700
        /*01c8*/ 	.word	0x000000ff
        /*01cc*/ 	.word	0x00000028
        /*01d0*/ 	.short	0x0100
        /*01d2*/ 	.byte	0x04
	.zero		1


	//   ....[11]....
        /*01d4*/ 	.word	0x00000710
        /*01d8*/ 	.word	0x000000ff
        /*01dc*/ 	.word	0x00000088
        /*01e0*/ 	.short	0x0100
        /*01e2*/ 	.byte	0x04
	.zero		1


	//   ....[12]....
        /*01e4*/ 	.word	0x00000720
        /*01e8*/ 	.word	0x000000ff
        /*01ec*/ 	.word	0x00000030
        /*01f0*/ 	.short	0x0100
        /*01f2*/ 	.byte	0x04
	.zero		1


	//   ....[13]....
        /*01f4*/ 	.word	0x00000730
        /*01f8*/ 	.word	0x000000ff
        /*01fc*/ 	.word	0x00000090
        /*0200*/ 	.short	0x0100
        /*0202*/ 	.byte	0x04
	.zero		1


	//   ....[14]....
        /*0204*/ 	.word	0x00000740
        /*0208*/ 	.word	0x000000ff
        /*020c*/ 	.word	0x00000038
        /*0210*/ 	.short	0x0100
        /*0212*/ 	.byte	0x04
	.zero		1


	//   ....[15]....
        /*0214*/ 	.word	0x00000750
        /*0218*/ 	.word	0x000000ff
        /*021c*/ 	.word	0x00000098
        /*0220*/ 	.short	0x0100
        /*0222*/ 	.byte	0x04
	.zero		1


	//   ....[16]....
        /*0224*/ 	.word	0x00000760
        /*0228*/ 	.word	0x000000ff
        /*022c*/ 	.word	0x00000040
        /*0230*/ 	.short	0x0100
        /*0232*/ 	.byte	0x04
	.zero		1


	//   ....[17]....
        /*0234*/ 	.word	0x00000770
        /*0238*/ 	.word	0x000000ff
        /*023c*/ 	.word	0x000000a0
        /*0240*/ 	.short	0x0100
        /*0242*/ 	.byte	0x04
	.zero		1


	//   ....[18]....
        /*0244*/ 	.word	0x00000780
        /*0248*/ 	.word	0x000000ff
        /*024c*/ 	.word	0x00000048
        /*0250*/ 	.short	0x0100
        /*0252*/ 	.byte	0x04
	.zero		1


	//   ....[19]....
        /*0254*/ 	.word	0x00000790
        /*0258*/ 	.word	0x000000ff
        /*025c*/ 	.word	0x000000a8
        /*0260*/ 	.short	0x0100
        /*0262*/ 	.byte	0x04
	.zero		1


	//   ....[20]....
        /*0264*/ 	.word	0x000007a0
        /*0268*/ 	.word	0x000000ff
        /*026c*/ 	.word	0x00000050
        /*0270*/ 	.short	0x0100
        /*0272*/ 	.byte	0x04
	.zero		1


	//   ....[21]....
        /*0274*/ 	.word	0x000007b0
        /*0278*/ 	.word	0x000000ff
        /*027c*/ 	.word	0x000000b0
        /*0280*/ 	.short	0x0100
        /*0282*/ 	.byte	0x04
	.zero		1


	//   ....[22]....
        /*0284*/ 	.word	0x000007c0
        /*0288*/ 	.word	0x000000ff
        /*028c*/ 	.word	0x00000058
        /*0290*/ 	.short	0x0100
        /*0292*/ 	.byte	0x04
	.zero		1


	//   ....[23]....
        /*0294*/ 	.word	0x000007d0
        /*0298*/ 	.word	0x000000ff
        /*029c*/ 	.word	0x000000b8
        /*02a0*/ 	.short	0x0100
        /*02a2*/ 	.byte	0x04
	.zero		1


	//   ....[24]....
        /*02a4*/ 	.word	0x00000900
        /*02a8*/ 	.word	0x000000ff
        /*02ac*/ 	.word	0x000000c0
        /*02b0*/ 	.short	0x0100
        /*02b2*/ 	.byte	0x04
	.zero		1


	//   ....[25]....
        /*02b4*/ 	.word	0x00000910
        /*02b8*/ 	.word	0x000000ff
        /*02bc*/ 	.word	0x000000e0
        /*02c0*/ 	.short	0x0100
        /*02c2*/ 	.byte	0x04
	.zero		1


	//   ....[26]....
        /*02c4*/ 	.word	0x00000920
        /*02c8*/ 	.word	0x000000ff
        /*02cc*/ 	.word	0x000000c8
        /*02d0*/ 	.short	0x0100
        /*02d2*/ 	.byte	0x04
	.zero		1


	//   ....[27]....
        /*02d4*/ 	.word	0x00000930
        /*02d8*/ 	.word	0x000000ff
        /*02dc*/ 	.word	0x000000e8
        /*02e0*/ 	.short	0x0100
        /*02e2*/ 	.byte	0x04
	.zero		1


	//   ....[28]....
        /*02e4*/ 	.word	0x00000940
        /*02e8*/ 	.word	0x000000ff
        /*02ec*/ 	.word	0x000000d0
        /*02f0*/ 	.short	0x0100
        /*02f2*/ 	.byte	0x04
	.zero		1


	//   ....[29]....
        /*02f4*/ 	.word	0x00000950
        /*02f8*/ 	.word	0x000000ff
        /*02fc*/ 	.word	0x000000f0
        /*0300*/ 	.short	0x0100
        /*0302*/ 	.byte	0x04
	.zero		1


	//   ....[30]....
        /*0304*/ 	.word	0x00000960
        /*0308*/ 	.word	0x000000ff
        /*030c*/ 	.word	0x000000d8
        /*0310*/ 	.short	0x0100
        /*0312*/ 	.byte	0x04
	.zero		1


	//   ....[31]....
        /*0314*/ 	.word	0x00000970
        /*0318*/ 	.word	0x000000ff
        /*031c*/ 	.word	0x000000f8
        /*0320*/ 	.short	0x0100
        /*0322*/ 	.byte	0x04
	.zero		1


	//   ....[32]....
        /*0324*/ 	.word	0x00000a50
        /*0328*/ 	.word	0x000000ff
        /*032c*/ 	.word	0x00000100
        /*0330*/ 	.short	0x0100
        /*0332*/ 	.byte	0x06
	.zero		1


	//   ....[33]....
        /*0334*/ 	.word	0x00000a60
        /*0338*/ 	.word	0x000000ff
        /*033c*/ 	.word	0x00000108
        /*0340*/ 	.short	0x0100
        /*0342*/ 	.byte	0x06
	.zero		1


	//   ....[34]....
        /*0344*/ 	.word	0x00000b90
        /*0348*/ 	.word	0x000000ff
        /*034c*/ 	.word	0x00000110
        /*0350*/ 	.short	0x0100
        /*0352*/ 	.byte	0x06
	.zero		1


	//   ....[35]....
        /*0354*/ 	.word	0x00000ba0
        /*0358*/ 	.word	0x000000ff
        /*035c*/ 	.word	0x00000120
        /*0360*/ 	.short	0x0100
        /*0362*/ 	.byte	0x06
	.zero		1


	//   ....[36]....
        /*0364*/ 	.word	0x00000bb0
        /*0368*/ 	.word	0x000000ff
        /*036c*/ 	.word	0x00000118
        /*0370*/ 	.short	0x0100
        /*0372*/ 	.byte	0x06
	.zero		1


	//   ....[37]....
        /*0374*/ 	.word	0x00000bc0
        /*0378*/ 	.word	0x000000ff
        /*037c*/ 	.word	0x00000128
        /*0380*/ 	.short	0x0100
        /*0382*/ 	.byte	0x06
	.zero		1


	//   ....[38]....
        /*0384*/ 	.word	0x00000ce0
        /*0388*/ 	.word	0x000000ff
        /*038c*/ 	.word	0x00000130
        /*0390*/ 	.short	0x0100
        /*0392*/ 	.byte	0x04
	.zero		1


	//   ....[39]....
        /*0394*/ 	.word	0x00000cf0
        /*0398*/ 	.word	0x000000ff
        /*039c*/ 	.word	0x00000150
        /*03a0*/ 	.short	0x0100
        /*03a2*/ 	.byte	0x04
	.zero		1


	//   ....[40]....
        /*03a4*/ 	.word	0x00000d00
        /*03a8*/ 	.word	0x000000ff
        /*03ac*/ 	.word	0x00000138
        /*03b0*/ 	.short	0x0100
        /*03b2*/ 	.byte	0x04
	.zero		1


	//   ....[41]....
        /*03b4*/ 	.word	0x00000d10
        /*03b8*/ 	.word	0x000000ff
        /*03bc*/ 	.word	0x00000158
        /*03c0*/ 	.short	0x0100
        /*03c2*/ 	.byte	0x04
	.zero		1


	//   ....[42]....
        /*03c4*/ 	.word	0x00000d20
        /*03c8*/ 	.word	0x000000ff
        /*03cc*/ 	.word	0x00000140
        /*03d0*/ 	.short	0x0100
        /*03d2*/ 	.byte	0x04
	.zero		1


	//   ....[43]....
        /*03d4*/ 	.word	0x00000d30
        /*03d8*/ 	.word	0x000000ff
        /*03dc*/ 	.word	0x00000160
        /*03e0*/ 	.short	0x0100
        /*03e2*/ 	.byte	0x04
	.zero		1


	//   ....[44]....
        /*03e4*/ 	.word	0x00000d40
        /*03e8*/ 	.word	0x000000ff
        /*03ec*/ 	.word	0x00000148
        /*03f0*/ 	.short	0x0100
        /*03f2*/ 	.byte	0x04
	.zero		1


	//   ....[45]....
        /*03f4*/ 	.word	0x00000d50
        /*03f8*/ 	.word	0x000000ff
        /*03fc*/ 	.word	0x00000168
        /*0400*/ 	.short	0x0100
        /*0402*/ 	.byte	0x04
	.zero		1


	//   ....[46]....
        /*0404*/ 	.word	0x00000e40
        /*0408*/ 	.word	0x000000ff
        /*040c*/ 	.word	0x00000170
        /*0410*/ 	.short	0x0100
        /*0412*/ 	.byte	0x04
	.zero		1


	//   ....[47]....
        /*0414*/ 	.word	0x00000e50
        /*0418*/ 	.word	0x000000ff
        /*041c*/ 	.word	0x00000180
        /*0420*/ 	.short	0x0100
        /*0422*/ 	.byte	0x04
	.zero		1


	//   ....[48]....
        /*0424*/ 	.word	0x00000e60
        /*0428*/ 	.word	0x000000ff
        /*042c*/ 	.word	0x00000178
        /*0430*/ 	.short	0x0100
        /*0432*/ 	.byte	0x04
	.zero		1


	//   ....[49]....
        /*0434*/ 	.word	0x00000e70
        /*0438*/ 	.word	0x000000ff
        /*043c*/ 	.word	0x00000188
        /*0440*/ 	.short	0x0100
        /*0442*/ 	.byte	0x04
	.zero		1


	//   ....[50]....
        /*0444*/ 	.word	0x00000f70
        /*0448*/ 	.word	0x000000ff
        /*044c*/ 	.word	0x00000190
        /*0450*/ 	.short	0x0100
        /*0452*/ 	.byte	0x06
	.zero		1


	//   ....[51]....
        /*0454*/ 	.word	0x00001cb0
        /*0458*/ 	.word	0x00000000
        /*045c*/ 	.word	0x00000180
        /*0460*/ 	.short	0x010a
        /*0462*/ 	.byte	0xff
	.zero		1


	//   ....[52]....
        /*0464*/ 	.word	0x00001ce0
        /*0468*/ 	.word	0x00000000
        /*046c*/ 	.word	0x00000170
        /*0470*/ 	.short	0x0101
        /*0472*/ 	.byte	0xff
	.zero		1


	//   ....[53]....
        /*0474*/ 	.word	0x00001da0
        /*0478*/ 	.word	0x000000ff
        /*047c*/ 	.word	0x00000060
        /*0480*/ 	.short	0x010a
        /*0482*/ 	.byte	0x04
	.zero		1


	//   ....[54]....
        /*0484*/ 	.word	0x00001e70
        /*0488*/ 	.word	0x000000ff
        /*048c*/ 	.word	0x00000060
        /*0490*/ 	.short	0x010a
        /*0492*/ 	.byte	0x21
	.zero		1


	//   ....[55]....
        /*0494*/ 	.word	0x00002020
        /*0498*/ 	.word	0x000000ff
        /*049c*/ 	.word	0x00000060
        /*04a0*/ 	.short	0x010a
        /*04a2*/ 	.byte	0x05
	.zero		1


	//   ....[56]....
        /*04a4*/ 	.word	0x00002170
        /*04a8*/ 	.word	0x000000ff
        /*04ac*/ 	.word	0x00000108
        /*04b0*/ 	.short	0x0101
        /*04b2*/ 	.byte	0x06
	.zero		1


	//   ....[57]....
        /*04b4*/ 	.word	0x00002190
        /*04b8*/ 	.word	0x000000ff
        /*04bc*/ 	.word	0x00000060
        /*04c0*/ 	.short	0x010a
        /*04c2*/ 	.byte	0x04
	.zero		1


	//   ....[58]....
        /*04c4*/ 	.word	0x00002210
        /*04c8*/ 	.word	0x000000ff
        /*04cc*/ 	.word	0x00000060
        /*04d0*/ 	.short	0x010a
        /*04d2*/ 	.byte	0x11
	.zero		1


	//   ....[59]....
        /*04d4*/ 	.word	0x000023a0
        /*04d8*/ 	.word	0x000000ff
        /*04dc*/ 	.word	0x00000060
        /*04e0*/ 	.short	0x010a
        /*04e2*/ 	.byte	0x05
	.zero		1


	//   ....[60]....
        /*04e4*/ 	.word	0x00002540
        /*04e8*/ 	.word	0x00000003
        /*04ec*/ 	.word	0x00000110
        /*04f0*/ 	.short	0x010a
        /*04f2*/ 	.byte	0xff
	.zero		1


	//   ....[61]....
        /*04f4*/ 	.word	0x00002690
        /*04f8*/ 	.word	0x00000000
        /*04fc*/ 	.word	0x00000000
        /*0500*/ 	.short	0x0101
        /*0502*/ 	.byte	0xff
	.zero		1


	//   ....[62]....
        /*0504*/ 	.word	0x00002c40
        /*0508*/ 	.word	0x000000ff
        /*050c*/ 	.word	0x00000000
        /*0510*/ 	.short	0x010a
        /*0512*/ 	.byte	0x04
	.zero		1


	//   ....[63]....
        /*0514*/ 	.word	0x00002cd0
        /*0518*/ 	.word	0x000000ff
        /*051c*/ 	.word	0x00000000
        /*0520*/ 	.short	0x010a
        /*0522*/ 	.byte	0x05
	.zero		1


	//   ....[64]....
        /*0524*/ 	.word	0x00002d60
        /*0528*/ 	.word	0x000000ff
        /*052c*/ 	.word	0x00000000
        /*0530*/ 	.short	0x010a
        /*0532*/ 	.byte	0x05
	.zero		1


	//   ....[65]....
        /*0534*/ 	.word	0x00002df0
        /*0538*/ 	.word	0x000000ff
        /*053c*/ 	.word	0x00000000
        /*0540*/ 	.short	0x010a
        /*0542*/ 	.byte	0x05
	.zero		1


	//   ....[66]....
        /*0544*/ 	.word	0x00002e80
        /*0548*/ 	.word	0x000000ff
        /*054c*/ 	.word	0x00000000
        /*0550*/ 	.short	0x010a
        /*0552*/ 	.byte	0x05
	.zero		1


	//   ....[67]....
        /*0554*/ 	.word	0x00002f10
        /*0558*/ 	.word	0x000000ff
        /*055c*/ 	.word	0x00000000
        /*0560*/ 	.short	0x010a
        /*0562*/ 	.byte	0x05
	.zero		1


	//   ....[68]....
        /*0564*/ 	.word	0x00002fa0
        /*0568*/ 	.word	0x000000ff
        /*056c*/ 	.word	0x00000000
        /*0570*/ 	.short	0x010a
        /*0572*/ 	.byte	0x05
	.zero		1


	//   ....[69]....
        /*0574*/ 	.word	0x00003030
        /*0578*/ 	.word	0x000000ff
        /*057c*/ 	.word	0x00000000
        /*0580*/ 	.short	0x010a
        /*0582*/ 	.byte	0x05
	.zero		1


	//   ....[70]....
        /*0584*/ 	.word	0x000030c0
        /*0588*/ 	.word	0x000000ff
        /*058c*/ 	.word	0x00000000
        /*0590*/ 	.short	0x010a
        /*0592*/ 	.byte	0x05
	.zero		1


	//   ....[71]....
        /*0594*/ 	.word	0x00003150
        /*0598*/ 	.word	0x000000ff
        /*059c*/ 	.word	0x00000000
        /*05a0*/ 	.short	0x010a
        /*05a2*/ 	.byte	0x05
	.zero		1


	//   ....[72]....
        /*05a4*/ 	.word	0x000031e0
        /*05a8*/ 	.word	0x000000ff
        /*05ac*/ 	.word	0x00000000
        /*05b0*/ 	.short	0x010a
        /*05b2*/ 	.byte	0x05
	.zero		1


	//   ....[73]....
        /*05b4*/ 	.word	0x00003280
        /*05b8*/ 	.word	0x00000000
        /*05bc*/ 	.word	0x00000000
        /*05c0*/ 	.short	0x010a
        /*05c2*/ 	.byte	0xff
	.zero		1


	//   ....[74]....
        /*05c4*/ 	.word	0x000033a0
        /*05c8*/ 	.word	0x00000002
        /*05cc*/ 	.word	0x00000170
        /*05d0*/ 	.short	0x010a
        /*05d2*/ 	.byte	0xff
	.zero		1


	//   ....[75]....
        /*05d4*/ 	.word	0x00003410
        /*05d8*/ 	.word	0x00000002
        /*05dc*/ 	.word	0x00000000
        /*05e0*/ 	.short	0x0101
        /*05e2*/ 	.byte	0xff
	.zero		1


	//   ....[76]....
        /*05e4*/ 	.word	0x00003430
        /*05e8*/ 	.word	0x000000ff
        /*05ec*/ 	.word	0x00000120
        /*05f0*/ 	.short	0x010a
        /*05f2*/ 	.byte	0x04
	.zero		1


	//   ....[77]....
        /*05f4*/ 	.word	0x00003550
        /*05f8*/ 	.word	0x00000002
        /*05fc*/ 	.word	0x00000110
        /*0600*/ 	.short	0x010a
        /*0602*/ 	.byte	0xff
	.zero		1


	//   ....[78]....
        /*0604*/ 	.word	0x00003650
        /*0608*/ 	.word	0x00000002
        /*060c*/ 	.word	0x00000000
        /*0610*/ 	.short	0x0101
        /*0612*/ 	.byte	0xff
	.zero		1


	//   ....[79]....
        /*0614*/ 	.word	0x000036e0
        /*0618*/ 	.word	0x000000ff
        /*061c*/ 	.word	0x00000120
        /*0620*/ 	.short	0x0106
        /*0622*/ 	.byte	0x04
	.zero		1


	//   ....[80]....
        /*0624*/ 	.word	0x00003700
        /*0628*/ 	.word	0x000000ff
        /*062c*/ 	.word	0x00000120
        /*0630*/ 	.short	0x010a
        /*0632*/ 	.byte	0x04
	.zero		1


	//   ....[81]....
        /*0634*/ 	.word	0x00003790
        /*0638*/ 	.word	0x000000ff
        /*063c*/ 	.word	0x00000120
        /*0640*/ 	.short	0x0106
        /*0642*/ 	.byte	0x07
	.zero		1


	//   ....[82]....
        /*0644*/ 	.word	0x000037d0
        /*0648*/ 	.word	0x00000000
        /*064c*/ 	.word	0x00000120
        /*0650*/ 	.short	0x010a
        /*0652*/ 	.byte	0xff
	.zero		1


	//   ....[83]....
        /*0654*/ 	.word	0x00003a10
        /*0658*/ 	.word	0x000000ff
        /*065c*/ 	.word	0x00000008
        /*0660*/ 	.short	0x010a
        /*0662*/ 	.byte	0x05
	.zero		1


	//   ....[84]....
        /*0664*/ 	.word	0x00003a30
        /*0668*/ 	.word	0x000000ff
        /*066c*/ 	.word	0x00000008
        /*0670*/ 	.short	0x010a
        /*0672*/ 	.byte	0x05
	.zero		1


	//   ....[85]....
        /*0674*/ 	.word	0x00003bc0
        /*0678*/ 	.word	0x000000ff
        /*067c*/ 	.word	0x00000008
        /*0680*/ 	.short	0x010a
        /*0682*/ 	.byte	0x05
	.zero		1


	//   ....[86]....
        /*0684*/ 	.word	0x00003be0
        /*0688*/ 	.word	0x000000ff
        /*068c*/ 	.word	0x00000008
        /*0690*/ 	.short	0x010a
        /*0692*/ 	.byte	0x05
	.zero		1


	//   ....[87]....
        /*0694*/ 	.word	0x00003ca0
        /*0698*/ 	.word	0x000000ff
        /*069c*/ 	.word	0x00000000
        /*06a0*/ 	.short	0x0101
        /*06a2*/ 	.byte	0x04
	.zero		1


	//   ....[88]....
        /*06a4*/ 	.word	0x00003fe0
        /*06a8*/ 	.word	0x00000000
        /*06ac*/ 	.word	0x00000110
        /*06b0*/ 	.short	0x010a
        /*06b2*/ 	.byte	0xff
	.zero		1


	//   ....[89]....
        /*06b4*/ 	.word	0x000040a0
        /*06b8*/ 	.word	0x00000000
        /*06bc*/ 	.word	0x00000000
        /*06c0*/ 	.short	0x0101
        /*06c2*/ 	.byte	0xff
	.zero		1


	//   ....[90]....
        /*06c4*/ 	.word	0x00004160
        /*06c8*/ 	.word	0x000000ff
        /*06cc*/ 	.word	0x00000000
        /*06d0*/ 	.short	0x010a
        /*06d2*/ 	.byte	0x04
	.zero		1


	//   ....[91]....
        /*06d4*/ 	.word	0x00004170
        /*06d8*/ 	.word	0x000000ff
        /*06dc*/ 	.word	0x00000150
        /*06e0*/ 	.short	0x010a
        /*06e2*/ 	.byte	0x1f
	.zero		1


	//   ....[92]....
        /*06e4*/ 	.word	0x00004220
        /*06e8*/ 	.word	0x000000ff
        /*06ec*/ 	.word	0x00000000
        /*06f0*/ 	.short	0x010a
        /*06f2*/ 	.byte	0x05
	.zero		1


	//   ....[93]....
        /*06f4*/ 	.word	0x00004350
        /*06f8*/ 	.word	0x000000ff
        /*06fc*/ 	.word	0x00000000
        /*0700*/ 	.short	0x010a
        /*0702*/ 	.byte	0x04
	.zero		1


	//   ....[94]....
        /*0704*/ 	.word	0x00004650
        /*0708*/ 	.word	0x000000ff
        /*070c*/ 	.word	0x00000000
        /*0710*/ 	.short	0x010a
        /*0712*/ 	.byte	0x04
	.zero		1


	//   ....[95]....
        /*0714*/ 	.word	0x000046e0
        /*0718*/ 	.word	0x000000ff
        /*071c*/ 	.word	0x00000000
        /*0720*/ 	.short	0x010a
        /*0722*/ 	.byte	0x05
	.zero		1


	//   ....[96]....
        /*0724*/ 	.word	0x00004770
        /*0728*/ 	.word	0x000000ff
        /*072c*/ 	.word	0x00000000
        /*0730*/ 	.short	0x010a
        /*0732*/ 	.byte	0x05
	.zero		1


	//   ....[97]....
        /*0734*/ 	.word	0x00004810
        /*0738*/ 	.word	0x00000000
        /*073c*/ 	.word	0x00000000
        /*0740*/ 	.short	0x010a
        /*0742*/ 	.byte	0xff
	.zero		1


	//   ....[98]....
        /*0744*/ 	.word	0x00004850
        /*0748*/ 	.word	0x00000000
        /*074c*/ 	.word	0x00000000
        /*0750*/ 	.short	0x010a
        /*0752*/ 	.byte	0xff
	.zero		1


	//   ....[99]....
        /*0754*/ 	.word	0x000048c0
        /*0758*/ 	.word	0x000000ff
        /*075c*/ 	.word	0x00000000
        /*0760*/ 	.short	0x0101
        /*0762*/ 	.byte	0x04
	.zero		1


	//   ....[100]....
        /*0764*/ 	.word	0x00004900
        /*0768*/ 	.word	0x000000ff
        /*076c*/ 	.word	0x00000190
        /*0770*/ 	.short	0x010a
        /*0772*/ 	.byte	0x1a
	.zero		1


	//   ....[101]....
        /*0774*/ 	.word	0x00004950
        /*0778*/ 	.word	0x000000ff
        /*077c*/ 	.word	0x00000000
        /*0780*/ 	.short	0x0101
        /*0782*/ 	.byte	0x04
	.zero		1


	//   ....[102]....
        /*0784*/ 	.word	0x00004df0
        /*0788*/ 	.word	0x0000000c
        /*078c*/ 	.word	0x00000110
        /*0790*/ 	.short	0x010a
        /*0792*/ 	.byte	0xff
	.zero		1


	//   ....[103]....
        /*0794*/ 	.word	0x00004f60
        /*0798*/ 	.word	0x00000000
        /*079c*/ 	.word	0x00000000
        /*07a0*/ 	.short	0x0101
        /*07a2*/ 	.byte	0xff
	.zero		1


	//   ....[104]....
        /*07a4*/ 	.word	0x000053f0
        /*07a8*/ 	.word	0x000000ff
        /*07ac*/ 	.word	0x00000108
        /*07b0*/ 	.short	0x010a
        /*07b2*/ 	.byte	0x15
	.zero		1


	//   ....[105]....
        /*07b4*/ 	.word	0x00005570
        /*07b8*/ 	.word	0x000000ff
        /*07bc*/ 	.word	0x000000e0
        /*07c0*/ 	.short	0x010a
        /*07c2*/ 	.byte	0x15
	.zero		1


	//   ....[106]....
        /*07c4*/ 	.word	0x00005770
        /*07c8*/ 	.word	0x000000ff
        /*07cc*/ 	.word	0x000000c0
        /*07d0*/ 	.short	0x010b
        /*07d2*/ 	.byte	0x15
	.zero		1


	//   ....[107]....
        /*07d4*/ 	.word	0x00005780
        /*07d8*/ 	.word	0x000000ff
        /*07dc*/ 	.word	0x00000000
        /*07e0*/ 	.short	0x0101
        /*07e2*/ 	.byte	0x06
	.zero		1


	//   ....[108]....
        /*07e4*/ 	.word	0x00005790
        /*07e8*/ 	.word	0x000000ff
        /*07ec*/ 	.word	0x000000e8
        /*07f0*/ 	.short	0x010a
        /*07f2*/ 	.byte	0x15
	.zero		1


	//   ....[109]....
        /*07f4*/ 	.word	0x00005940
        /*07f8*/ 	.word	0x000000ff
        /*07fc*/ 	.word	0x000000c8
        /*0800*/ 	.short	0x010b
        /*0802*/ 	.byte	0x15
	.zero		1


	//   ....[110]....
        /*0804*/ 	.word	0x00005950
        /*0808*/ 	.word	0x000000ff
        /*080c*/ 	.word	0x00000000
        /*0810*/ 	.short	0x0101
        /*0812*/ 	.byte	0x06
	.zero		1


	//   ....[111]....
        /*0814*/ 	.word	0x00005960
        /*0818*/ 	.word	0x000000ff
        /*081c*/ 	.word	0x000000f0
        /*0820*/ 	.short	0x010a
        /*0822*/ 	.byte	0x15
	.zero		1


	//   ....[112]....
        /*0824*/ 	.word	0x00005b10
        /*0828*/ 	.word	0x000000ff
        /*082c*/ 	.word	0x000000d0
        /*0830*/ 	.short	0x010b
        /*0832*/ 	.byte	0x15
	.zero		1


	//   ....[113]....
        /*0834*/ 	.word	0x00005b20
        /*0838*/ 	.word	0x000000ff
        /*083c*/ 	.word	0x00000000
        /*0840*/ 	.short	0x0101
        /*0842*/ 	.byte	0x06
	.zero		1


	//   ....[114]....
        /*0844*/ 	.word	0x00005b30
        /*0848*/ 	.word	0x000000ff
        /*084c*/ 	.word	0x000000f8
        /*0850*/ 	.short	0x010a
        /*0852*/ 	.byte	0x15
	.zero		1


	//   ....[115]....
        /*0854*/ 	.word	0x00005d70
        /*0858*/ 	.word	0x000000ff
        /*085c*/ 	.word	0x000000d8
        /*0860*/ 	.short	0x010b
        /*0862*/ 	.byte	0x15
	.zero		1


	//   ....[116]....
        /*0864*/ 	.word	0x00005d80
        /*0868*/ 	.word	0x000000ff
        /*086c*/ 	.word	0x00000000
        /*0870*/ 	.short	0x0101
        /*0872*/ 	.byte	0x25
	.zero		1


	//   ....[117]....
        /*0874*/ 	.word	0x00005dc0
        /*0878*/ 	.word	0x000000ff
        /*087c*/ 	.word	0x000000e0
        /*0880*/ 	.short	0x010a
        /*0882*/ 	.byte	0x15
	.zero		1


	//   ....[118]....
        /*0884*/ 	.word	0x00005de0
        /*0888*/ 	.word	0x000000ff
        /*088c*/ 	.word	0x000000e8
        /*0890*/ 	.short	0x010a
        /*0892*/ 	.byte	0x15
	.zero		1


	//   ....[119]....
        /*0894*/ 	.word	0x00005e00
        /*0898*/ 	.word	0x000000ff
        /*089c*/ 	.word	0x000000f0
        /*08a0*/ 	.short	0x010a
        /*08a2*/ 	.byte	0x15
	.zero		1


	//   ....[120]....
        /*08a4*/ 	.word	0x00005e40
        /*08a8*/ 	.word	0x00000000
        /*08ac*/ 	.word	0x000000f8
        /*08b0*/ 	.short	0x010a
        /*08b2*/ 	.byte	0xff
	.zero		1


	//   ....[121]....
        /*08b4*/ 	.word	0x00006190
        /*08b8*/ 	.word	0x00000003
        /*08bc*/ 	.word	0x00000110
        /*08c0*/ 	.short	0x010a
        /*08c2*/ 	.byte	0xff
	.zero		1


	//   ....[122]....
        /*08c4*/ 	.word	0x00006310
        /*08c8*/ 	.word	0x00000000
        /*08cc*/ 	.word	0x00000000
        /*08d0*/ 	.short	0x0101
        /*08d2*/ 	.byte	0xff
	.zero		1


	//   ....[123]....
        /*08d4*/ 	.word	0x00006e20
        /*08d8*/ 	.word	0x000000ff
        /*08dc*/ 	.word	0x000000c0
        /*08e0*/ 	.short	0x010a
        /*08e2*/ 	.byte	0x2b
	.zero		1


	//   ....[124]....
        /*08e4*/ 	.word	0x00006e50
        /*08e8*/ 	.word	0x00000047
        /*08ec*/ 	.word	0x00000130
        /*08f0*/ 	.short	0x010a
        /*08f2*/ 	.byte	0xff
	.zero		1


	//   ....[125]....
        /*08f4*/ 	.word	0x00006f40
        /*08f8*/ 	.word	0x000000ff
        /*08fc*/ 	.word	0x000000c0
        /*0900*/ 	.short	0x010a
        /*0902*/ 	.byte	0x2b
	.zero		1


	//   ....[126]....
        /*0904*/ 	.word	0x00007030
        /*0908*/ 	.word	0x00000047
        /*090c*/ 	.word	0x00000130
        /*0910*/ 	.short	0x010a
        /*0912*/ 	.byte	0xff
	.zero		1


	//   ....[127]....
        /*0914*/ 	.word	0x00007650
        /*0918*/ 	.word	0x00000000
        /*091c*/ 	.word	0x00000000
        /*0920*/ 	.short	0x0101
        /*0922*/ 	.byte	0xff
	.zero		1


	//   ....[128]....
        /*0924*/ 	.word	0x00007660
        /*0928*/ 	.word	0x00000002
        /*092c*/ 	.word	0x000000c0
        /*0930*/ 	.short	0x010a
        /*0932*/ 	.byte	0xff
	.zero		1


	//   ....[129]....
        /*0934*/ 	.word	0x00007740
        /*0938*/ 	.word	0x00000002
        /*093c*/ 	.word	0x000000c0
        /*0940*/ 	.short	0x010a
        /*0942*/ 	.byte	0xff
	.zero		1


	//   ....[130]....
        /*0944*/ 	.word	0x00007e00
        /*0948*/ 	.word	0x00000010
        /*094c*/ 	.word	0x00000000
        /*0950*/ 	.short	0x0101
        /*0952*/ 	.byte	0xff
	.zero		1


	//   ....[131]....
        /*0954*/ 	.word	0x00007e20
        /*0958*/ 	.word	0x00000000
        /*095c*/ 	.word	0x000000c0
        /*0960*/ 	.short	0x010a
        /*0962*/ 	.byte	0xff
	.zero		1


	//   ....[132]....
        /*0964*/ 	.word	0x00007ef0
        /*0968*/ 	.word	0x00000000
        /*096c*/ 	.word	0x000000c0
        /*0970*/ 	.short	0x010a
        /*0972*/ 	.byte	0xff
	.zero		1


	//   ....[133]....
        /*0974*/ 	.word	0x000085b0
        /*0978*/ 	.word	0x00000010
        /*097c*/ 	.word	0x00000000
        /*0980*/ 	.short	0x0101
        /*0982*/ 	.byte	0xff
	.zero		1


	//   ....[134]....
        /*0984*/ 	.word	0x000085d0
        /*0988*/ 	.word	0x00000000
        /*098c*/ 	.word	0x000000c0
        /*0990*/ 	.short	0x010a
        /*0992*/ 	.byte	0xff
	.zero		1


	//   ....[135]....
        /*0994*/ 	.word	0x000086a0
        /*0998*/ 	.word	0x00000000
        /*099c*/ 	.word	0x000000c0
        /*09a0*/ 	.short	0x010a
        /*09a2*/ 	.byte	0xff
	.zero		1


	//   ....[136]....
        /*09a4*/ 	.word	0x00008910
        /*09a8*/ 	.word	0x00000047
        /*09ac*/ 	.word	0x00000000
        /*09b0*/ 	.short	0x0101
        /*09b2*/ 	.byte	0xff
	.zero		1


	//   ....[137]....
        /*09b4*/ 	.word	0x00008db0
        /*09b8*/ 	.word	0x00000000
        /*09bc*/ 	.word	0x00000000
        /*09c0*/ 	.short	0x0101
        /*09c2*/ 	.byte	0xff
	.zero		1


	//   ....[138]....
        /*09c4*/ 	.word	0x00009050
        /*09c8*/ 	.word	0x000000ff
        /*09cc*/ 	.word	0x00000000
        /*09d0*/ 	.short	0x0101
        /*09d2*/ 	.byte	0x06
	.zero		1


	//   ....[139]....
        /*09d4*/ 	.word	0x00009070
        /*09d8*/ 	.word	0x00000000
        /*09dc*/ 	.word	0x00000180
        /*09e0*/ 	.short	0x010a
        /*09e2*/ 	.byte	0xff
	.zero		1


	//   ....[140]....
        /*09e4*/ 	.word	0x000090d0
        /*09e8*/ 	.word	0x00000000
        /*09ec*/ 	.word	0x00000060
        /*09f0*/ 	.short	0x010a
        /*09f2*/ 	.byte	0xff
	.zero		1


	//   ....[141]....
        /*09f4*/ 	.word	0x00009130
        /*09f8*/ 	.word	0x00000000
        /*09fc*/ 	.word	0x00000060
        /*0a00*/ 	.short	0x010a
        /*0a02*/ 	.byte	0xff
	.zero		1


	//   ....[142]....
        /*0a04*/ 	.word	0x00009180
        /*0a08*/ 	.word	0x00000003
        /*0a0c*/ 	.word	0x00000110
        /*0a10*/ 	.short	0x010a
        /*0a12*/ 	.byte	0xff
	.zero		1


	//   ....[143]....
        /*0a14*/ 	.word	0x000091e0
        /*0a18*/ 	.word	0x00000000
        /*0a1c*/ 	.word	0x00000000
        /*0a20*/ 	.short	0x010a
        /*0a22*/ 	.byte	0xff
	.zero		1


	//   ....[144]....
        /*0a24*/ 	.word	0x00009240
        /*0a28*/ 	.word	0x00000000
        /*0a2c*/ 	.word	0x00000000
        /*0a30*/ 	.short	0x010a
        /*0a32*/ 	.byte	0xff
	.zero		1


	//   ....[145]....
        /*0a34*/ 	.word	0x000092a0
        /*0a38*/ 	.word	0x00000000
        /*0a3c*/ 	.word	0x00000000
        /*0a40*/ 	.short	0x010a
        /*0a42*/ 	.byte	0xff
	.zero		1


	//   ....[146]....
        /*0a44*/ 	.word	0x00009300
        /*0a48*/ 	.word	0x00000000
        /*0a4c*/ 	.word	0x00000000
        /*0a50*/ 	.short	0x010a
        /*0a52*/ 	.byte	0xff
	.zero		1


	//   ....[147]....
        /*0a54*/ 	.word	0x00009360
        /*0a58*/ 	.word	0x00000000
        /*0a5c*/ 	.word	0x00000000
        /*0a60*/ 	.short	0x010a
        /*0a62*/ 	.byte	0xff
	.zero		1


	//   ....[148]....
        /*0a64*/ 	.word	0x000093c0
        /*0a68*/ 	.word	0x00000000
        /*0a6c*/ 	.word	0x00000000
        /*0a70*/ 	.short	0x010a
        /*0a72*/ 	.byte	0xff
	.zero		1


	//   ....[149]....
        /*0a74*/ 	.word	0x00009420
        /*0a78*/ 	.word	0x00000000
        /*0a7c*/ 	.word	0x00000000
        /*0a80*/ 	.short	0x010a
        /*0a82*/ 	.byte	0xff
	.zero		1


	//   ....[150]....
        /*0a84*/ 	.word	0x00009480
        /*0a88*/ 	.word	0x00000000
        /*0a8c*/ 	.word	0x00000000
        /*0a90*/ 	.short	0x010a
        /*0a92*/ 	.byte	0xff
	.zero		1


	//   ....[151]....
        /*0a94*/ 	.word	0x000094e0
        /*0a98*/ 	.word	0x00000000
        /*0a9c*/ 	.word	0x00000000
        /*0aa0*/ 	.short	0x010a
        /*0aa2*/ 	.byte	0xff
	.zero		1


	//   ....[152]....
        /*0aa4*/ 	.word	0x00009540
        /*0aa8*/ 	.word	0x00000000
        /*0aac*/ 	.word	0x00000000
        /*0ab0*/ 	.short	0x010a
        /*0ab2*/ 	.byte	0xff
	.zero		1


	//   ....[153]....
        /*0ab4*/ 	.word	0x000095a0
        /*0ab8*/ 	.word	0x00000000
        /*0abc*/ 	.word	0x00000000
        /*0ac0*/ 	.short	0x010a
        /*0ac2*/ 	.byte	0xff
	.zero		1


	//   ....[154]....
        /*0ac4*/ 	.word	0x000095f0
        /*0ac8*/ 	.word	0x00000002
        /*0acc*/ 	.word	0x00000170
        /*0ad0*/ 	.short	0x010a
        /*0ad2*/ 	.byte	0xff
	.zero		1


	//   ....[155]....
        /*0ad4*/ 	.word	0x00009650
        /*0ad8*/ 	.word	0x00000002
        /*0adc*/ 	.word	0x00000120
        /*0ae0*/ 	.short	0x010a
        /*0ae2*/ 	.byte	0xff
	.zero		1


	//   ....[156]....
        /*0ae4*/ 	.word	0x000096a0
        /*0ae8*/ 	.word	0x00000002
        /*0aec*/ 	.word	0x00000110
        /*0af0*/ 	.short	0x010a
        /*0af2*/ 	.byte	0xff
	.zero		1


	//   ....[157]....
        /*0af4*/ 	.word	0x00009700
        /*0af8*/ 	.word	0x00000000
        /*0afc*/ 	.word	0x00000120
        /*0b00*/ 	.short	0x010a
        /*0b02*/ 	.byte	0xff
	.zero		1


	//   ....[158]....
        /*0b04*/ 	.word	0x00009760
        /*0b08*/ 	.word	0x00000005
        /*0b0c*/ 	.word	0x00000008
        /*0b10*/ 	.short	0x010a
        /*0b12*/ 	.byte	0xff
	.zero		1


	//   ....[159]....
        /*0b14*/ 	.word	0x00009850
        /*0b18*/ 	.word	0x00000000
        /*0b1c*/ 	.word	0x00000008
        /*0b20*/ 	.short	0x010a
        /*0b22*/ 	.byte	0xff
	.zero		1


	//   ....[160]....
        /*0b24*/ 	.word	0x000098a0
        /*0b28*/ 	.word	0x00000000
        /*0b2c*/ 	.word	0x00000110
        /*0b30*/ 	.short	0x010a
        /*0b32*/ 	.byte	0xff
	.zero		1


	//   ....[161]....
        /*0b34*/ 	.word	0x00009900
        /*0b38*/ 	.word	0x00000000
        /*0b3c*/ 	.word	0x00000150
        /*0b40*/ 	.short	0x010a
        /*0b42*/ 	.byte	0xff
	.zero		1


	//   ....[162]....
        /*0b44*/ 	.word	0x00009960
        /*0b48*/ 	.word	0x00000000
        /*0b4c*/ 	.word	0x00000000
        /*0b50*/ 	.short	0x010a
        /*0b52*/ 	.byte	0xff
	.zero		1


	//   ....[163]....
        /*0b54*/ 	.word	0x000099c0
        /*0b58*/ 	.word	0x00000000
        /*0b5c*/ 	.word	0x00000000
        /*0b60*/ 	.short	0x010a
        /*0b62*/ 	.byte	0xff
	.zero		1


	//   ....[164]....
        /*0b64*/ 	.word	0x00009a20
        /*0b68*/ 	.word	0x00000000
        /*0b6c*/ 	.word	0x00000000
        /*0b70*/ 	.short	0x010a
        /*0b72*/ 	.byte	0xff
	.zero		1


	//   ....[165]....
        /*0b74*/ 	.word	0x00009a80
        /*0b78*/ 	.word	0x00000000
        /*0b7c*/ 	.word	0x00000000
        /*0b80*/ 	.short	0x010a
        /*0b82*/ 	.byte	0xff
	.zero		1


	//   ....[166]....
        /*0b84*/ 	.word	0x00009ae0
        /*0b88*/ 	.word	0x00000000
        /*0b8c*/ 	.word	0x00000190
        /*0b90*/ 	.short	0x010a
        /*0b92*/ 	.byte	0xff
	.zero		1


	//   ....[167]....
        /*0b94*/ 	.word	0x00009b30
        /*0b98*/ 	.word	0x0000000c
        /*0b9c*/ 	.word	0x00000110
        /*0ba0*/ 	.short	0x010a
        /*0ba2*/ 	.byte	0xff
	.zero		1


	//   ....[168]....
        /*0ba4*/ 	.word	0x00009b90
        /*0ba8*/ 	.word	0x00000000
        /*0bac*/ 	.word	0x00000108
        /*0bb0*/ 	.short	0x010a
        /*0bb2*/ 	.byte	0xff
	.zero		1


	//   ....[169]....
        /*0bb4*/ 	.word	0x00009bf0
        /*0bb8*/ 	.word	0x00000000
        /*0bbc*/ 	.word	0x000000e0
        /*0bc0*/ 	.short	0x010a
        /*0bc2*/ 	.byte	0xff
	.zero		1


	//   ....[170]....
        /*0bc4*/ 	.word	0x00009c50
        /*0bc8*/ 	.word	0x00000000
        /*0bcc*/ 	.word	0x000000e8
        /*0bd0*/ 	.short	0x010a
        /*0bd2*/ 	.byte	0xff
	.zero		1


	//   ....[171]....
        /*0bd4*/ 	.word	0x00009cb0
        /*0bd8*/ 	.word	0x00000000
        /*0bdc*/ 	.word	0x000000f0
        /*0be0*/ 	.short	0x010a
        /*0be2*/ 	.byte	0xff
	.zero		1


	//   ....[172]....
        /*0be4*/ 	.word	0x00009d10
        /*0be8*/ 	.word	0x00000000
        /*0bec*/ 	.word	0x000000f8
        /*0bf0*/ 	.short	0x010a
        /*0bf2*/ 	.byte	0xff
	.zero		1


	//   ....[173]....
        /*0bf4*/ 	.word	0x00009d70
        /*0bf8*/ 	.word	0x00000000
        /*0bfc*/ 	.word	0x000000e0
        /*0c00*/ 	.short	0x010a
        /*0c02*/ 	.byte	0xff
	.zero		1


	//   ....[174]....
        /*0c04*/ 	.word	0x00009dd0
        /*0c08*/ 	.word	0x00000000
        /*0c0c*/ 	.word	0x000000e8
        /*0c10*/ 	.short	0x010a
        /*0c12*/ 	.byte	0xff
	.zero		1


	//   ....[175]....
        /*0c14*/ 	.word	0x00009e30
        /*0c18*/ 	.word	0x00000000
        /*0c1c*/ 	.word	0x000000f0
        /*0c20*/ 	.short	0x010a
        /*0c22*/ 	.byte	0xff
	.zero		1


	//   ....[176]....
        /*0c24*/ 	.word	0x00009e80
        /*0c28*/ 	.word	0x00000003
        /*0c2c*/ 	.word	0x00000110
        /*0c30*/ 	.short	0x010a
        /*0c32*/ 	.byte	0xff
	.zero		1


	//   ....[177]....
        /*0c34*/ 	.word	0x00009ee0
        /*0c38*/ 	.word	0x00000002
        /*0c3c*/ 	.word	0x000000c0
        /*0c40*/ 	.short	0x010a
        /*0c42*/ 	.byte	0xff
	.zero		1


	//   ....[178]....
        /*0c44*/ 	.word	0x00009f30
        /*0c48*/ 	.word	0x00000047
        /*0c4c*/ 	.word	0x00000130
        /*0c50*/ 	.short	0x010a
        /*0c52*/ 	.byte	0xff
	.zero		1


	//   ....[179]....
        /*0c54*/ 	.word	0x00009f80
        /*0c58*/ 	.word	0x00000002
        /*0c5c*/ 	.word	0x000000c0
        /*0c60*/ 	.short	0x010a
        /*0c62*/ 	.byte	0xff
	.zero		1


	//   ....[180]....
        /*0c64*/ 	.word	0x00009fd0
        /*0c68*/ 	.word	0x00000000
        /*0c6c*/ 	.word	0x000000c0
        /*0c70*/ 	.short	0x010a
        /*0c72*/ 	.byte	0xff
	.zero		1


	//   ....[181]....
        /*0c74*/ 	.word	0x0000a020
        /*0c78*/ 	.word	0x00000000
        /*0c7c*/ 	.word	0x000000c0
        /*0c80*/ 	.short	0x010a
        /*0c82*/ 	.byte	0xff
	.zero		1


	//----- nvinfo : EIATTR_NUM_MBARRIERS
	.align		4
.L_47:
        /*0c84*/ 	.byte	0x03, 0x38
        /*0c86*/ 	.short	0x0033


	//----- nvinfo : EIATTR_EXIT_INSTR_OFFSETS
	.align		4
        /*0c88*/ 	.byte	0x04, 0x1c
        /*0c8a*/ 	.short	(.L_49 - .L_48)


	//   ....[0]....
.L_48:
        /*0c8c*/ 	.word	0x000032b0


	//   ....[1]....
        /*0c90*/ 	.word	0x000037a0


	//   ....[2]....
        /*0c94*/ 	.word	0x00003800


	//   ....[3]....
        /*0c98*/ 	.word	0x00004b80


	//   ....[4]....
        /*0c9c*/ 	.word	0x00005e70


	//   ....[5]....
        /*0ca0*/ 	.word	0x00005eb0


	//   ....[6]....
        /*0ca4*/ 	.word	0x00008f50


	//   ....[7]....
        /*0ca8*/ 	.word	0x00008fc0


	//   ....[8]....
        /*0cac*/ 	.word	0x00008ff0


	//   ....[9]....
        /*0cb0*/ 	.word	0x00009060


	//----- nvinfo : EIATTR_MAX_THREADS
	.align		4
.L_49:
        /*0cb4*/ 	.byte	0x04, 0x05
        /*0cb6*/ 	.short	(.L_51 - .L_50)
.L_50:
        /*0cb8*/ 	.word	0x00000100
        /*0cbc*/ 	.word	0x00000001
        /*0cc0*/ 	.word	0x00000001


	//----- nvinfo : EIATTR_CRS_STACK_SIZE
	.align		4
.L_51:
        /*0cc4*/ 	.byte	0x04, 0x1e
        /*0cc6*/ 	.short	(.L_53 - .L_52)
.L_52:
        /*0cc8*/ 	.word	0x00000000


	//----- nvinfo : EIATTR_CBANK_PARAM_SIZE
	.align		4
.L_53:
        /*0ccc*/ 	.byte	0x03, 0x19
        /*0cce*/ 	.short	0x0800


	//----- nvinfo : EIATTR_PARAM_CBANK
	.align		4
        /*0cd0*/ 	.byte	0x04, 0x0a
        /*0cd2*/ 	.short	(.L_55 - .L_54)
	.align		4
.L_54:
        /*0cd4*/ 	.word	index@(.nv.constant0._ZN7cutlass13device_kernelINS_4gemm6kernel13GemmUniversalIN4cute5tupleIJiiiiEEENS1_10collective13CollectiveMmaINS1_35MainloopSm100TmaUmmaWarpSpecializedILi12ELi2ELi4ENS5_IJNS4_1CILi4EEENSA_ILi2EEENSA_ILi1EEEEEEEENS5_IJNSA_ILi128EEESG_NSA_ILi32EEEEEEfNS5_IJlSD_lEEEfSJ_NS4_8TiledMMAINS4_8MMA_AtomIJNS4_23SM100_MMA_TF32_2x1SM_SSINS_10tfloat32_tESN_fLi128ELi128ELNS4_4UMMA5MajorE0ELSP_0ELNSO_7ScaleInE0ELSQ_0EEEEEENS4_6LayoutINS5_IJSD_SD_SD_EEENS5_IJNSA_ILi0EEESV_SV_EEEEENS5_IJNS4_10UnderscoreESY_SY_EEEEENS4_28SM100_TMA_2SM_LOAD_MULTICASTENS4_14ComposedLayoutINS4_7SwizzleILi3ELi4ELi3EEENS4_18smem_ptr_flag_bitsILi32EEENST_INS5_IJNSA_ILi8EEESH_EEENS5_IJSH_SD_EEEEEEEvNS4_8identityES11_S1B_vS1C_EENS_8epilogue10collective18CollectiveEpilogueINS1E_23Sm100TmaWarpSpecializedILi4ELi2ELi16ELb1ELb0EEEJNS5_IJNSA_ILi64EEESG_SH_EEENS5_IJNST_IS1J_SD_EENST_INS5_IJNSA_ILi16EEESC_EEENS5_IJSD_S1J_EEEEEEEEfSJ_fSJ_NS1E_6fusion15FusionCallbacksIS1I_NS1R_17LinearCombinationIffffLNS_15FloatRoundStyleE2EEES1K_S1Q_JEEENS4_5SM1004TMEM4LOAD26SM100_TMEM_LOAD_32dp32b16xENS4_13SM90_TMA_LOADENS12_INS13_ILi2ELi4ELi3EEES16_NST_INS5_IJS17_S1M_EEENS5_IJS1M_SD_EEEEEEENS4_39AutoVectorizingCopyWithAssumedAlignmentILi128EEENS4_14SM90_TMA_STOREES26_S28_S28_EEEvvEEEEvNT_6ParamsE)
        /*0cd8*/ 	.short	0x0380
        /*0cda*/ 	.short	0x0800


	//----- nvinfo : EIATTR_SW_WAR
	.align		4
.L_55:
        /*0cdc*/ 	.byte	0x04, 0x36
        /*0cde*/ 	.short	(.L_57 - .L_56)
.L_56:
        /*0ce0*/ 	.word	0x00000008
.L_57:


//--------------------- .nv.callgraph             --------------------------
	.section	.nv.callgraph,"",@"SHT_CUDA_CALLGRAPH"
	.align	4
	.sectionentsize	8
	.align		4
        /*0000*/ 	.word	0x00000000
	.align		4
        /*0004*/ 	.word	0xffffffff
	.align		4
        /*0008*/ 	.word	index@(_ZN7cutlass13device_kernelINS_4gemm6kernel13GemmUniversalIN4cute5tupleIJiiiiEEENS1_10collective13CollectiveMmaINS1_35MainloopSm100TmaUmmaWarpSpecializedILi12ELi2ELi4ENS5_IJNS4_1CILi4EEENSA_ILi2EEENSA_ILi1EEEEEEEENS5_IJNSA_ILi128EEESG_NSA_ILi32EEEEEEfNS5_IJlSD_lEEEfSJ_NS4_8TiledMMAINS4_8MMA_AtomIJNS4_23SM100_MMA_TF32_2x1SM_SSINS_10tfloat32_tESN_fLi128ELi128ELNS4_4UMMA5MajorE0ELSP_0ELNSO_7ScaleInE0ELSQ_0EEEEEENS4_6LayoutINS5_IJSD_SD_SD_EEENS5_IJNSA_ILi0EEESV_SV_EEEEENS5_IJNS4_10UnderscoreESY_SY_EEEEENS4_28SM100_TMA_2SM_LOAD_MULTICASTENS4_14ComposedLayoutINS4_7SwizzleILi3ELi4ELi3EEENS4_18smem_ptr_flag_bitsILi32EEENST_INS5_IJNSA_ILi8EEESH_EEENS5_IJSH_SD_EEEEEEEvNS4_8identityES11_S1B_vS1C_EENS_8epilogue10collective18CollectiveEpilogueINS1E_23Sm100TmaWarpSpecializedILi4ELi2ELi16ELb1ELb0EEEJNS5_IJNSA_ILi64EEESG_SH_EEENS5_IJNST_IS1J_SD_EENST_INS5_IJNSA_ILi16EEESC_EEENS5_IJSD_S1J_EEEEEEEEfSJ_fSJ_NS1E_6fusion15FusionCallbacksIS1I_NS1R_17LinearCombinationIffffLNS_15FloatRoundStyleE2EEES1K_S1Q_JEEENS4_5SM1004TMEM4LOAD26SM100_TMEM_LOAD_32dp32b16xENS4_13SM90_TMA_LOADENS12_INS13_ILi2ELi4ELi3EEES16_NST_INS5_IJS17_S1M_EEENS5_IJS1M_SD_EEEEEEENS4_39AutoVectorizingCopyWithAssumedAlignmentILi128EEENS4_14SM90_TMA_STOREES26_S28_S28_EEEvvEEEEvNT_6ParamsE)
	.align		4
        /*000c*/ 	.word	index@(__assertfail)
	.align		4
        /*0010*/ 	.word	0x00000000
	.align		4
        /*0014*/ 	.word	0xfffffffe
	.align		4
        /*0018*/ 	.word	0x00000000
	.align		4
        /*001c*/ 	.word	0xfffffffd
	.align		4
        /*0020*/ 	.word	0x00000000
	.align		4
        /*0024*/ 	.word	0xfffffffc


//--------------------- .nv.constant4             --------------------------
	.section	.nv.constant4,"a",@progbits
	.align	8
	.align		8
.nv.constant4:
        /*0000*/ 	.dword	__assertfail
	.align		8
        /*0008*/ 	.dword	__unnamed_1
	.align		8
        /*0010*/ 	.dword	__unnamed_2
	.align		8
        /*0018*/ 	.dword	_ZN40_INTERNAL_6e29af81_4_k_cu_655530c4_315344cuda3std3__45__cpo5beginE
	.align		8
        /*0020*/ 	.dword	_ZN40_INTERNAL_6e29af81_4_k_cu_655530c4_315344cuda3std3__45__cpo3endE
	.align		8
        /*0028*/ 	.dword	_ZN40_INTERNAL_6e29af81_4_k_cu_655530c4_315344cuda3std3__45__cpo6cbeginE
	.align		8
        /*0030*/ 	.dword	_ZN40_INTERNAL_6e29af81_4_k_cu_655530c4_315344cuda3std3__45__cpo4cendE
	.align		8
        /*0038*/ 	.dword	_ZN40_INTERNAL_6e29af81_4_k_cu_655530c4_315344cuda3std3__442_GLOBAL__N__6e29af81_4_k_cu_655530c4_315346ignoreE
	.align		8
        /*0040*/ 	.dword	_ZN40_INTERNAL_6e29af81_4_k_cu_655530c4_315344cuda3std3__419piecewise_constructE
	.align		8
        /*0048*/ 	.dword	_ZN40_INTERNAL_6e29af81_4_k_cu_655530c4_315344cuda3std3__48in_placeE
	.align		8
        /*0050*/ 	.dword	_ZN40_INTERNAL_6e29af81_4_k_cu_655530c4_315344cuda3std6ranges3__45__cpo4swapE
	.align		8
        /*0058*/ 	.dword	_ZN40_INTERNAL_6e29af81_4_k_cu_655530c4_315344cuda3std6ranges3__45__cpo9iter_moveE
	.align		8
        /*0060*/ 	.dword	_ZN40_INTERNAL_6e29af81_4_k_cu_655530c4_315344cute7productE
	.align		8
        /*0068*/ 	.dword	_ZN40_INTERNAL_6e29af81_4_k_cu_655530c4_315344cute1_E
	.align		8
        /*0070*/ 	.dword	$str$25
	.align		8
        /*0078*/ 	.dword	$str$26
	.align		8
        /*0080*/ 	.dword	$str$27
	.align		8
        /*0088*/ 	.dword	$str$28


//--------------------- .text._ZN7cutlass13device_kernelINS_4gemm6kernel13GemmUniversalIN4cute5tupleIJiiiiEEENS1_10collective13CollectiveMmaINS1_35MainloopSm100TmaUmmaWarpSpecializedILi12ELi2ELi4ENS5_IJNS4_1CILi4EEENSA_ILi2EEENSA_ILi1EEEEEEEENS5_IJNSA_ILi128EEESG_NSA_ILi32EEEEEEfNS5_IJlSD_lEEEfSJ_NS4_8TiledMMAINS4_8MMA_AtomIJNS4_23SM100_MMA_TF32_2x1SM_SSINS_10tfloat32_tESN_fLi128ELi128ELNS4_4UMMA5MajorE0ELSP_0ELNSO_7ScaleInE0ELSQ_0EEEEEENS4_6LayoutINS5_IJSD_SD_SD_EEENS5_IJNSA_ILi0EEESV_SV_EEEEENS5_IJNS4_10UnderscoreESY_SY_EEEEENS4_28SM100_TMA_2SM_LOAD_MULTICASTENS4_14ComposedLayoutINS4_7SwizzleILi3ELi4ELi3EEENS4_18smem_ptr_flag_bitsILi32EEENST_INS5_IJNSA_ILi8EEESH_EEENS5_IJSH_SD_EEEEEEEvNS4_8identityES11_S1B_vS1C_EENS_8epilogue10collective18CollectiveEpilogueINS1E_23Sm100TmaWarpSpecializedILi4ELi2ELi16ELb1ELb0EEEJNS5_IJNSA_ILi64EEESG_SH_EEENS5_IJNST_IS1J_SD_EENST_INS5_IJNSA_ILi16EEESC_EEENS5_IJSD_S1J_EEEEEEEEfSJ_fSJ_NS1E_6fusion15FusionCallbacksIS1I_NS1R_17LinearCombinationIffffLNS_15FloatRoundStyleE2EEES1K_S1Q_JEEENS4_5SM1004TMEM4LOAD26SM100_TMEM_LOAD_32dp32b16xENS4_13SM90_TMA_LOADENS12_INS13_ILi2ELi4ELi3EEES16_NST_INS5_IJS17_S1M_EEENS5_IJS1M_SD_EEEEEEENS4_39AutoVectorizingCopyWithAssumedAlignmentILi128EEENS4_14SM90_TMA_STOREES26_S28_S28_EEEvvEEEEvNT_6ParamsE --------------------------
	.section	.text._ZN7cutlass13device_kernelINS_4gemm6kernel13GemmUniversalIN4cute5tupleIJiiiiEEENS1_10collective13CollectiveMmaINS1_35MainloopSm100TmaUmmaWarpSpecializedILi12ELi2ELi4ENS5_IJNS4_1CILi4EEENSA_ILi2EEENSA_ILi1EEEEEEEENS5_IJNSA_ILi128EEESG_NSA_ILi32EEEEEEfNS5_IJlSD_lEEEfSJ_NS4_8TiledMMAINS4_8MMA_AtomIJNS4_23SM100_MMA_TF32_2x1SM_SSINS_10tfloat32_tESN_fLi128ELi128ELNS4_4UMMA5MajorE0ELSP_0ELNSO_7ScaleInE0ELSQ_0EEEEEENS4_6LayoutINS5_IJSD_SD_SD_EEENS5_IJNSA_ILi0EEESV_SV_EEEEENS5_IJNS4_10UnderscoreESY_SY_EEEEENS4_28SM100_TMA_2SM_LOAD_MULTICASTENS4_14ComposedLayoutINS4_7SwizzleILi3ELi4ELi3EEENS4_18smem_ptr_flag_bitsILi32EEENST_INS5_IJNSA_ILi8EEESH_EEENS5_IJSH_SD_EEEEEEEvNS4_8identityES11_S1B_vS1C_EENS_8epilogue10collective18CollectiveEpilogueINS1E_23Sm100TmaWarpSpecializedILi4ELi2ELi16ELb1ELb0EEEJNS5_IJNSA_ILi64EEESG_SH_EEENS5_IJNST_IS1J_SD_EENST_INS5_IJNSA_ILi16EEESC_EEENS5_IJSD_S1J_EEEEEEEEfSJ_fSJ_NS1E_6fusion15FusionCallbacksIS1I_NS1R_17LinearCombinationIffffLNS_15FloatRoundStyleE2EEES1K_S1Q_JEEENS4_5SM1004TMEM4LOAD26SM100_TMEM_LOAD_32dp32b16xENS4_13SM90_TMA_LOADENS12_INS13_ILi2ELi4ELi3EEES16_NST_INS5_IJS17_S1M_EEENS5_IJS1M_SD_EEEEEEENS4_39AutoVectorizingCopyWithAssumedAlignmentILi128EEENS4_14SM90_TMA_STOREES26_S28_S28_EEEvvEEEEvNT_6ParamsE,"ax",@progbits
	.align	128
.text._ZN7cutlass13device_kernelINS_4gemm6kernel13GemmUniversalIN4cute5tupleIJiiiiEEENS1_10collective13CollectiveMmaINS1_35MainloopSm100TmaUmmaWarpSpecializedILi12ELi2ELi4ENS5_IJNS4_1CILi4EEENSA_ILi2EEENSA_ILi1EEEEEEEENS5_IJNSA_ILi128EEESG_NSA_ILi32EEEEEEfNS5_IJlSD_lEEEfSJ_NS4_8TiledMMAINS4_8MMA_AtomIJNS4_23SM100_MMA_TF32_2x1SM_SSINS_10tfloat32_tESN_fLi128ELi128ELNS4_4UMMA5MajorE0ELSP_0ELNSO_7ScaleInE0ELSQ_0EEEEEENS4_6LayoutINS5_IJSD_SD_SD_EEENS5_IJNSA_ILi0EEESV_SV_EEEEENS5_IJNS4_10UnderscoreESY_SY_EEEEENS4_28SM100_TMA_2SM_LOAD_MULTICASTENS4_14ComposedLayoutINS4_7SwizzleILi3ELi4ELi3EEENS4_18smem_ptr_flag_bitsILi32EEENST_INS5_IJNSA_ILi8EEESH_EEENS5_IJSH_SD_EEEEEEEvNS4_8identityES11_S1B_vS1C_EENS_8epilogue10collective18CollectiveEpilogueINS1E_23Sm100TmaWarpSpecializedILi4ELi2ELi16ELb1ELb0EEEJNS5_IJNSA_ILi64EEESG_SH_EEENS5_IJNST_IS1J_SD_EENST_INS5_IJNSA_ILi16EEESC_EEENS5_IJSD_S1J_EEEEEEEEfSJ_fSJ_NS1E_6fusion15FusionCallbacksIS1I_NS1R_17LinearCombinationIffffLNS_15FloatRoundStyleE2EEES1K_S1Q_JEEENS4_5SM1004TMEM4LOAD26SM100_TMEM_LOAD_32dp32b16xENS4_13SM90_TMA_LOADENS12_INS13_ILi2ELi4ELi3EEES16_NST_INS5_IJS17_S1M_EEENS5_IJS1M_SD_EEEEEEENS4_39AutoVectorizingCopyWithAssumedAlignmentILi128EEENS4_14SM90_TMA_STOREES26_S28_S28_EEEvvEEEEvNT_6ParamsE:
        .type           _ZN7cutlass13device_kernelINS_4gemm6kernel13GemmUniversalIN4cute5tupleIJiiiiEEENS1_10collective13CollectiveMmaINS1_35MainloopSm100TmaUmmaWarpSpecializedILi12ELi2ELi4ENS5_IJNS4_1CILi4EEENSA_ILi2EEENSA_ILi1EEEEEEEENS5_IJNSA_ILi128EEESG_NSA_ILi32EEEEEEfNS5_IJlSD_lEEEfSJ_NS4_8TiledMMAINS4_8MMA_AtomIJNS4_23SM100_MMA_TF32_2x1SM_SSINS_10tfloat32_tESN_fLi128ELi128ELNS4_4UMMA5MajorE0ELSP_0ELNSO_7ScaleInE0ELSQ_0EEEEEENS4_6LayoutINS5_IJSD_SD_SD_EEENS5_IJNSA_ILi0EEESV_SV_EEEEENS5_IJNS4_10UnderscoreESY_SY_EEEEENS4_28SM100_TMA_2SM_LOAD_MULTICASTENS4_14ComposedLayoutINS4_7SwizzleILi3ELi4ELi3EEENS4_18smem_ptr_flag_bitsILi32EEENST_INS5_IJNSA_ILi8EEESH_EEENS5_IJSH_SD_EEEEEEEvNS4_8identityES11_S1B_vS1C_EENS_8epilogue10collective18CollectiveEpilogueINS1E_23Sm100TmaWarpSpecializedILi4ELi2ELi16ELb1ELb0EEEJNS5_IJNSA_ILi64EEESG_SH_EEENS5_IJNST_IS1J_SD_EENST_INS5_IJNSA_ILi16EEESC_EEENS5_IJSD_S1J_EEEEEEEEfSJ_fSJ_NS1E_6fusion15FusionCallbacksIS1I_NS1R_17LinearCombinationIffffLNS_15FloatRoundStyleE2EEES1K_S1Q_JEEENS4_5SM1004TMEM4LOAD26SM100_TMEM_LOAD_32dp32b16xENS4_13SM90_TMA_LOADENS12_INS13_ILi2ELi4ELi3EEES16_NST_INS5_IJS17_S1M_EEENS5_IJS1M_SD_EEEEEEENS4_39AutoVectorizingCopyWithAssumedAlignmentILi128EEENS4_14SM90_TMA_STOREES26_S28_S28_EEEvvEEEEvNT_6ParamsE,@function
        .size           _ZN7cutlass13device_kernelINS_4gemm6kernel13GemmUniversalIN4cute5tupleIJiiiiEEENS1_10collective13CollectiveMmaINS1_35MainloopSm100TmaUmmaWarpSpecializedILi12ELi2ELi4ENS5_IJNS4_1CILi4EEENSA_ILi2EEENSA_ILi1EEEEEEEENS5_IJNSA_ILi128EEESG_NSA_ILi32EEEEEEfNS5_IJlSD_lEEEfSJ_NS4_8TiledMMAINS4_8MMA_AtomIJNS4_23SM100_MMA_TF32_2x1SM_SSINS_10tfloat32_tESN_fLi128ELi128ELNS4_4UMMA5MajorE0ELSP_0ELNSO_7ScaleInE0ELSQ_0EEEEEENS4_6LayoutINS5_IJSD_SD_SD_EEENS5_IJNSA_ILi0EEESV_SV_EEEEENS5_IJNS4_10UnderscoreESY_SY_EEEEENS4_28SM100_TMA_2SM_LOAD_MULTICASTENS4_14ComposedLayoutINS4_7SwizzleILi3ELi4ELi3EEENS4_18smem_ptr_flag_bitsILi32EEENST_INS5_IJNSA_ILi8EEESH_EEENS5_IJSH_SD_EEEEEEEvNS4_8identityES11_S1B_vS1C_EENS_8epilogue10collective18CollectiveEpilogueINS1E_23Sm100TmaWarpSpecializedILi4ELi2ELi16ELb1ELb0EEEJNS5_IJNSA_ILi64EEESG_SH_EEENS5_IJNST_IS1J_SD_EENST_INS5_IJNSA_ILi16EEESC_EEENS5_IJSD_S1J_EEEEEEEEfSJ_fSJ_NS1E_6fusion15FusionCallbacksIS1I_NS1R_17LinearCombinationIffffLNS_15FloatRoundStyleE2EEES1K_S1Q_JEEENS4_5SM1004TMEM4LOAD26SM100_TMEM_LOAD_32dp32b16xENS4_13SM90_TMA_LOADENS12_INS13_ILi2ELi4ELi3EEES16_NST_INS5_IJS17_S1M_EEENS5_IJS1M_SD_EEEEEEENS4_39AutoVectorizingCopyWithAssumedAlignmentILi128EEENS4_14SM90_TMA_STOREES26_S28_S28_EEEvvEEEEvNT_6ParamsE,(.L_x_222 - _ZN7cutlass13device_kernelINS_4gemm6kernel13GemmUniversalIN4cute5tupleIJiiiiEEENS1_10collective13CollectiveMmaINS1_35MainloopSm100TmaUmmaWarpSpecializedILi12ELi2ELi4ENS5_IJNS4_1CILi4EEENSA_ILi2EEENSA_ILi1EEEEEEEENS5_IJNSA_ILi128EEESG_NSA_ILi32EEEEEEfNS5_IJlSD_lEEEfSJ_NS4_8TiledMMAINS4_8MMA_AtomIJNS4_23SM100_MMA_TF32_2x1SM_SSINS_10tfloat32_tESN_fLi128ELi128ELNS4_4UMMA5MajorE0ELSP_0ELNSO_7ScaleInE0ELSQ_0EEEEEENS4_6LayoutINS5_IJSD_SD_SD_EEENS5_IJNSA_ILi0EEESV_SV_EEEEENS5_IJNS4_10UnderscoreESY_SY_EEEEENS4_28SM100_TMA_2SM_LOAD_MULTICASTENS4_14ComposedLayoutINS4_7SwizzleILi3ELi4ELi3EEENS4_18smem_ptr_flag_bitsILi32EEENST_INS5_IJNSA_ILi8EEESH_EEENS5_IJSH_SD_EEEEEEEvNS4_8identityES11_S1B_vS1C_EENS_8epilogue10collective18CollectiveEpilogueINS1E_23Sm100TmaWarpSpecializedILi4ELi2ELi16ELb1ELb0EEEJNS5_IJNSA_ILi64EEESG_SH_EEENS5_IJNST_IS1J_SD_EENST_INS5_IJNSA_ILi16EEESC_EEENS5_IJSD_S1J_EEEEEEEEfSJ_fSJ_NS1E_6fusion15FusionCallbacksIS1I_NS1R_17LinearCombinationIffffLNS_15FloatRoundStyleE2EEES1K_S1Q_JEEENS4_5SM1004TMEM4LOAD26SM100_TMEM_LOAD_32dp32b16xENS4_13SM90_TMA_LOADENS12_INS13_ILi2ELi4ELi3EEES16_NST_INS5_IJS17_S1M_EEENS5_IJS1M_SD_EEEEEEENS4_39AutoVectorizingCopyWithAssumedAlignmentILi128EEENS4_14SM90_TMA_STOREES26_S28_S28_EEEvvEEEEvNT_6ParamsE)
        .other          _ZN7cutlass13device_kernelINS_4gemm6kernel13GemmUniversalIN4cute5tupleIJiiiiEEENS1_10collective13CollectiveMmaINS1_35MainloopSm100TmaUmmaWarpSpecializedILi12ELi2ELi4ENS5_IJNS4_1CILi4EEENSA_ILi2EEENSA_ILi1EEEEEEEENS5_IJNSA_ILi128EEESG_NSA_ILi32EEEEEEfNS5_IJlSD_lEEEfSJ_NS4_8TiledMMAINS4_8MMA_AtomIJNS4_23SM100_MMA_TF32_2x1SM_SSINS_10tfloat32_tESN_fLi128ELi128ELNS4_4UMMA5MajorE0ELSP_0ELNSO_7ScaleInE0ELSQ_0EEEEEENS4_6LayoutINS5_IJSD_SD_SD_EEENS5_IJNSA_ILi0EEESV_SV_EEEEENS5_IJNS4_10UnderscoreESY_SY_EEEEENS4_28SM100_TMA_2SM_LOAD_MULTICASTENS4_14ComposedLayoutINS4_7SwizzleILi3ELi4ELi3EEENS4_18smem_ptr_flag_bitsILi32EEENST_INS5_IJNSA_ILi8EEESH_EEENS5_IJSH_SD_EEEEEEEvNS4_8identityES11_S1B_vS1C_EENS_8epilogue10collective18CollectiveEpilogueINS1E_23Sm100TmaWarpSpecializedILi4ELi2ELi16ELb1ELb0EEEJNS5_IJNSA_ILi64EEESG_SH_EEENS5_IJNST_IS1J_SD_EENST_INS5_IJNSA_ILi16EEESC_EEENS5_IJSD_S1J_EEEEEEEEfSJ_fSJ_NS1E_6fusion15FusionCallbacksIS1I_NS1R_17LinearCombinationIffffLNS_15FloatRoundStyleE2EEES1K_S1Q_JEEENS4_5SM1004TMEM4LOAD26SM100_TMEM_LOAD_32dp32b16xENS4_13SM90_TMA_LOADENS12_INS13_ILi2ELi4ELi3EEES16_NST_INS5_IJS17_S1M_EEENS5_IJS1M_SD_EEEEEEENS4_39AutoVectorizingCopyWithAssumedAlignmentILi128EEENS4_14SM90_TMA_STOREES26_S28_S28_EEEvvEEEEvNT_6ParamsE,@"STO_CUDA_ENTRY STV_DEFAULT"
_ZN7cutlass13device_kernelINS_4gemm6kernel13GemmUniversalIN4cute5tupleIJiiiiEEENS1_10collective13CollectiveMmaINS1_35MainloopSm100TmaUmmaWarpSpecializedILi12ELi2ELi4ENS5_IJNS4_1CILi4EEENSA_ILi2EEENSA_ILi1EEEEEEEENS5_IJNSA_ILi128EEESG_NSA_ILi32EEEEEEfNS5_IJlSD_lEEEfSJ_NS4_8TiledMMAINS4_8MMA_AtomIJNS4_23SM100_MMA_TF32_2x1SM_SSINS_10tfloat32_tESN_fLi128ELi128ELNS4_4UMMA5MajorE0ELSP_0ELNSO_7ScaleInE0ELSQ_0EEEEEENS4_6LayoutINS5_IJSD_SD_SD_EEENS5_IJNSA_ILi0EEESV_SV_EEEEENS5_IJNS4_10UnderscoreESY_SY_EEEEENS4_28SM100_TMA_2SM_LOAD_MULTICASTENS4_14ComposedLayoutINS4_7SwizzleILi3ELi4ELi3EEENS4_18smem_ptr_flag_bitsILi32EEENST_INS5_IJNSA_ILi8EEESH_EEENS5_IJSH_SD_EEEEEEEvNS4_8identityES11_S1B_vS1C_EENS_8epilogue10collective18CollectiveEpilogueINS1E_23Sm100TmaWarpSpecializedILi4ELi2ELi16ELb1ELb0EEEJNS5_IJNSA_ILi64EEESG_SH_EEENS5_IJNST_IS1J_SD_EENST_INS5_IJNSA_ILi16EEESC_EEENS5_IJSD_S1J_EEEEEEEEfSJ_fSJ_NS1E_6fusion15FusionCallbacksIS1I_NS1R_17LinearCombinationIffffLNS_15FloatRoundStyleE2EEES1K_S1Q_JEEENS4_5SM1004TMEM4LOAD26SM100_TMEM_LOAD_32dp32b16xENS4_13SM90_TMA_LOADENS12_INS13_ILi2ELi4ELi3EEES16_NST_INS5_IJS17_S1M_EEENS5_IJS1M_SD_EEEEEEENS4_39AutoVectorizingCopyWithAssumedAlignmentILi128EEENS4_14SM90_TMA_STOREES26_S28_S28_EEEvvEEEEvNT_6ParamsE:
[----:B------:R-:W1:Y:S01]  /*0000*/  LDC R1, c[0x0][0x37c] ;  /* 0x0000df00ff017b82 */ /* 0x000e620000000800 */
[----:B------:R-:W2:Y:S01]  /*0010*/  S2R R68, SR_TID.X ;  /* 0x0000000000447919 */ /* 0x000ea20000002100 */
[----:B------:R-:W3:Y:S06]  /*0020*/  LDCU.64 UR8, c[0x0][0x890] ;  /* 0x00011200ff0877ac */ /* 0x000eec0008000a00 */
[----:B------:R-:W4:Y:S01]  /*0030*/  S2UR UR47, SR_CgaCtaId ;  /* 0x00000000002f79c3 */ /* 0x000f220000008800 */
[----:B------:R-:W-:Y:S02]  /*0040*/  PRMT R26, RZ, 0x7610, R26 ;  /* 0x00007610ff1a7816 */ /* 0x000fe4000000001a */
[----:B------:R-:W-:-:S02]  /*0050*/  ELECT P0, URZ, PT ;  /* 0x0000000000ff782f */ /* 0x000fc40003800000 */
[----:B---3--:R-:W-:-:S04]  /*0060*/  ISETP.NE.U32.AND P1, PT, RZ, UR8, PT ;  /* 0x00000008ff007c0c */ /* 0x008fc8000bf25070 */
[----:B------:R-:W-:Y:S01]  /*0070*/  ISETP.NE.AND.EX P2, PT, RZ, UR9, PT, P1 ;  /* 0x00000009ff007c0c */ /* 0x000fe2000bf45310 */
[----:B----4-:R-:W-:Y:S02]  /*0080*/  ULOP3.LUT UR48, UR47, 0x1, URZ, 0xc0, !UPT ;  /* 0x000000012f307892 */ /* 0x010fe4000f8ec0ff */
[----:B------:R-:W-:Y:S01]  /*0090*/  ULOP3.LUT UR49, UR47, 0x1, URZ, 0x3c, !UPT ;  /* 0x000000012f317892 */ /* 0x000fe2000f8e3cff */
[----:B--2---:R-:W-:-:S05]  /*00a0*/  SHF.R.U32.HI R56, RZ, 0x5, R68 ;  /* 0x00000005ff387819 */ /* 0x004fca0000011644 */
[----:B------:R-:W2:Y:S02]  /*00b0*/  SHFL.IDX PT, R0, R56, RZ, 0x1f ;  /* 0x00001fff38007589 */ /* 0x000ea400000e0000 */
[----:B--2---:R-:W-:Y:S02]  /*00c0*/  R2UR UR25, R0 ;  /* 0x00000000001972ca */ /* 0x004fe400000e0000 */
[----:B-1----:R-:W-:Y:S05]  /*00d0*/  @P2 BRA `(.L_x_0) ;  /* 0x0000000000302947 */ /* 0x002fea0003800000 */
[----:B------:R-:W1:Y:S02]  /*00e0*/  LDCU.64 UR4, c[0x0][0x888] ;  /* 0x00011100ff0477ac */ /* 0x000e640008000a00 */
[----:B-1----:R-:W-:-:S04]  /*00f0*/  UISETP.NE.U32.AND UP0, UPT, UR4, URZ, UPT ;  /* 0x000000ff0400728c */ /* 0x002fc8000bf05070 */
[----:B------:R-:W-:-:S09]  /*0100*/  UISETP.NE.AND.EX UP0, UPT, UR5, URZ, UPT, UP0 ;  /* 0x000000ff0500728c */ /* 0x000fd2000bf05300 */
[----:B------:R-:W-:Y:S05]  /*0110*/  BRA.U !UP0, `(.L_x_1) ;  /* 0x0000000108147547 */ /* 0x000fea000b800000 */
[----:B------:R-:W1:Y:S01]  /*0120*/  LDC.64 R2, c[0x0][0x888] ;  /* 0x00022200ff027b82 */ /* 0x000e620000000a00 */
[----:B------:R-:W1:Y:S02]  /*0130*/  LDCU.64 UR4, c[0x0][0x358] ;  /* 0x00006b00ff0477ac */ /* 0x000e640008000a00 */
[----:B-1----:R1:W5:Y:S01]  /*0140*/  LDG.E R27, desc[UR4][R2.64] ;  /* 0x00000004021b7981 */ /* 0x002362000c1e1900 */
[----:B------:R-:W-:Y:S01]  /*0150*/  HFMA2 R26, -RZ, RZ, 0, 5.9604644775390625e-08 ;  /* 0x00000001ff1a7431 */ /* 0x000fe200000001ff */
[----:B------:R-:W-:Y:S05]  /*0160*/  BRA `(.L_x_0) ;  /* 0x00000000000c7947 */ /* 0x000fea0003800000 */
.L_x_1:
[----:B------:R-:W1:Y:S01]  /*0170*/  LDCU UR4, c[0x0][0x880] ;  /* 0x00011000ff0477ac */ /* 0x000e620008000800 */
[----:B------:R-:W-:Y:S01]  /*0180*/  HFMA2 R26, -RZ, RZ, 0, 5.9604644775390625e-08 ;  /* 0x00000001ff1a7431 */ /* 0x000fe200000001ff */
[----:B-1----:R-:W-:-:S07]  /*0190*/  MOV R27, UR4 ;  /* 0x00000004001b7c02 */ /* 0x002fce0008000f00 */
.L_x_0:
[----:B------:R-:W2:Y:S02]  /*01a0*/  LDCU.64 UR4, c[0x0][0x8b0] ;  /* 0x00011600ff0477ac */ /* 0x000ea40008000a00 */
[----:B--2---:R-:W-:-:S04]  /*01b0*/  UISETP.NE.U32.AND UP0, UPT, UR4, URZ, UPT ;  /* 0x000000ff0400728c */ /* 0x004fc8000bf05070 */
[----:B------:R-:W-:-:S09]  /*01c0*/  UISETP.NE.AND.EX UP0, UPT, UR5, URZ, UPT, UP0 ;  /* 0x000000ff0500728c */ /* 0x000fd2000bf05300 */
[----:B------:R-:W-:Y:S05]  /*01d0*/  BRA.U UP0, `(.L_x_2) ;  /* 0x0000000100287547 */ /* 0x000fea000b800000 */
[----:B------:R-:W2:Y:S02]  /*01e0*/  LDCU.64 UR4, c[0x0][0x8a8] ;  /* 0x00011500ff0477ac */ /* 0x000ea40008000a00 */
[----:B--2---:R-:W-:-:S04]  /*01f0*/  UISETP.NE.U32.AND UP0, UPT, UR4, URZ, UPT ;  /* 0x000000ff0400728c */ /* 0x004fc8000bf05070 */
[----:B------:R-:W-:-:S09]  /*0200*/  UISETP.NE.AND.EX UP0, UPT, UR5, URZ, UPT, UP0 ;  /* 0x000000ff0500728c */ /* 0x000fd2000bf05300 */
[----:B------:R-:W-:Y:S05]  /*0210*/  BRA.U !UP0, `(.L_x_3) ;  /* 0x0000000108107547 */ /* 0x000fea000b800000 */
[----:B------:R-:W2:Y:S01]  /*0220*/  LDC.64 R24, c[0x0][0x8a8] ;  /* 0x00022a00ff187b82 */ /* 0x000ea20000000a00 */
[----:B------:R-:W2:Y:S02]  /*0230*/  LDCU.64 UR4, c[0x0][0x358] ;  /* 0x00006b00ff0477ac */ /* 0x000ea40008000a00 */
[----:B--2---:R2:W5:Y:S01]  /*0240*/  LDG.E R24, desc[UR4][R24.64] ;  /* 0x0000000418187981 */ /* 0x004562000c1e1900 */
[----:B------:R-:W-:Y:S05]  /*0250*/  BRA `(.L_x_2) ;  /* 0x0000000000087947 */ /* 0x000fea0003800000 */
.L_x_3:
[----:B------:R-:W2:Y:S02]  /*0260*/  LDCU UR4, c[0x0][0x8a0] ;  /* 0x00011400ff0477ac */ /* 0x000ea40008000800 */
[----:B--2---:R-:W-:Y:S02]  /*0270*/  MOV R24, UR4 ;  /* 0x0000000400187c02 */ /* 0x004fe40008000f00 */
.L_x_2:
[----:B------:R-:W-:Y:S01]  /*0280*/  IMAD.U32 R0, RZ, RZ, UR25 ;  /* 0x00000019ff007e24 */ /* 0x000fe2000f8e00ff */
[----:B------:R-:W-:Y:S04]  /*0290*/  BSSY.RECONVERGENT B0, `(.L_x_4) ;  /* 0x000000c000007945 */ /* 0x000fe80003800200 */
[C---:B------:R-:W-:Y:S02]  /*02a0*/  ISETP.NE.OR P3, PT, R0.reuse, 0x1, !P0 ;  /* 0x000000010000780c */ /* 0x040fe40004765670 */
[----:B------:R-:W-:-:S11]  /*02b0*/  ISETP.NE.OR P2, PT, R0, 0x3, !P0 ;  /* 0x000000030000780c */ /* 0x000fd60004745670 */
[----:B------:R-:W-:Y:S05]  /*02c0*/  @P3 BRA `(.L_x_5) ;  /* 0x0000000000203947 */ /* 0x000fea0003800000 */
[----:B------:R-:W3:Y:S02]  /*02d0*/  LDCU.64 UR4, c[0x0][0x348] ;  /* 0x00006900ff0477ac */ /* 0x000ee40008000a00 */
[----:B---3--:R-:W-:Y:S02]  /*02e0*/  UIADD3 UR6, UP1, UPT, UR4, 0x80, URZ ;  /* 0x0000008004067890 */ /* 0x008fe4000ff3e0ff */
[----:B------:R-:W-:Y:S02]  /*02f0*/  UIADD3 UR4, UP0, UPT, UR4, 0x180, URZ ;  /* 0x0000018004047890 */ /* 0x000fe4000ff1e0ff */
[----:B------:R-:W-:Y:S02]  /*0300*/  UIADD3.X UR7, UPT, UPT, URZ, UR5, URZ, UP1, !UPT ;  /* 0x00000005ff077290 */ /* 0x000fe40008ffe4ff */
[----:B------:R-:W-:-:S07]  /*0310*/  UIADD3.X UR5, UPT, UPT, URZ, UR5, URZ, UP0, !UPT ;  /* 0x00000005ff057290 */ /* 0x000fce00087fe4ff */
[----:B------:R3:W-:Y:S02]  /*0320*/  UTMACCTL.PF [UR6] ;  /* 0x00000000060079b9 */ /* 0x0007e40008040000 */
[----:B------:R3:W-:Y:S02]  /*0330*/  UTMACCTL.PF [UR4] ;  /* 0x00000000040079b9 */ /* 0x0007e40008040000 */
[----:B---3--:R-:W-:Y:S01]  /*0340*/  NOP ;  /* 0x0000000000007918 */ /* 0x008fe20000000000 */
.L_x_5:
[----:B------:R-:W-:Y:S05]  /*0350*/  BSYNC.RECONVERGENT B0 ;  /* 0x0000000000007941 */ /* 0x000fea0003800200 */
.L_x_4:
[----:B------:R-:W-:Y:S04]  /*0360*/  BSSY.RECONVERGENT B0, `(.L_x_6) ;  /* 0x000000a000007945 */ /* 0x000fe80003800200 */
        /* <DEDUP_REMOVED lines=9> */
.L_x_7:
[----:B------:R-:W-:Y:S05]  /*0400*/  BSYNC.RECONVERGENT B0 ;  /* 0x0000000000007941 */ /* 0x000fea0003800200 */
.L_x_6:
[----:B------:R-:W3:Y:S01]  /*0410*/  LDCU.64 UR4, c[0x0][0x888] ;  /* 0x00011100ff0477ac */ /* 0x000ee20008000a00 */
[----:B------:R-:W-:Y:S01]  /*0420*/  ISETP.NE.AND.EX P1, PT, RZ, UR9, PT, P1 ;  /* 0x00000009ff007c0c */ /* 0x000fe2000bf25310 */
[----:B------:R-:W-:Y:S01]  /*0430*/  UPLOP3.LUT UP5, UPT, UPT, UPT, UPT, 0x80, 0x8 ;  /* 0x000000000008789c */ /* 0x000fe20003faf070 */
[----:B---3--:R-:W-:-:S04]  /*0440*/  ISETP.NE.U32.AND P2, PT, RZ, UR4, PT ;  /* 0x00000004ff007c0c */ /* 0x008fc8000bf45070 */
[----:B------:R-:W-:-:S13]  /*0450*/  ISETP.NE.AND.EX P2, PT, RZ, UR5, PT, P2 ;  /* 0x00000005ff007c0c */ /* 0x000fda000bf45320 */
[----:B------:R-:W-:Y:S05]  /*0460*/  @P2 BRA P1, `(.L_x_8) ;  /* 0x0000000000282947 */ /* 0x000fea0000800000 */
[----:B------:R-:W-:Y:S01]  /*0470*/  UISETP.NE.U32.AND UP0, UPT, UR8, URZ, UPT ;  /* 0x000000ff0800728c */ /* 0x000fe2000bf05070 */
[----:B-----5:R-:W-:Y:S01]  /*0480*/  FSETP.NEU.AND P1, PT, R27, RZ, PT ;  /* 0x000000ff1b00720b */ /* 0x020fe20003f2d000 */
[----:B------:R-:W-:Y:S02]  /*0490*/  UISETP.NE.U32.AND UP2, UPT, UR4, URZ, UPT ;  /* 0x000000ff0400728c */ /* 0x000fe4000bf45070 */
[----:B------:R-:W-:Y:S02]  /*04a0*/  UISETP.NE.AND.EX UP1, UPT, UR9, URZ, UPT, UP0 ;  /* 0x000000ff0900728c */ /* 0x000fe4000bf25300 */
[----:B------:R-:W-:-:S04]  /*04b0*/  UISETP.NE.AND.EX UP0, UPT, UR5, URZ, UPT, UP2 ;  /* 0x000000ff0500728c */ /* 0x000fc8000bf05320 */
[----:B------:R-:W-:-:S04]  /*04c0*/  USEL UR4, URZ, 0xffffffff, UP0 ;  /* 0xffffffffff047887 */ /* 0x000fc80008000000 */
[----:B------:R-:W-:Y:S01]  /*04d0*/  VOTEU.ANY UP0, P1 ;  /* 0x0000000000ff7886 */ /* 0x000fe20000800100 */
[----:B------:R-:W-:-:S04]  /*04e0*/  @!UP1 USEL UR4, URZ, 0xffffffff, UP0 ;  /* 0xffffffffff049887 */ /* 0x000fc80008000000 */
[----:B------:R-:W-:-:S04]  /*04f0*/  ULOP3.LUT UR4, UR4, 0x1, URZ, 0xc0, !UPT ;  /* 0x0000000104047892 */ /* 0x000fc8000f8ec0ff */
[----:B------:R-:W-:-:S11]  /*0500*/  UISETP.NE.U32.AND UP5, UPT, UR4, 0x1, UPT ;  /* 0x000000010400788c */ /* 0x000fd6000bfa5070 */
.L_x_8:
[----:B------:R-:W3:Y:S01]  /*0510*/  SHFL.IDX PT, R0, R56, RZ, 0x1f ;  /* 0x00001fff38007589 */ /* 0x000ee200000e0000 */
[----:B------:R-:W-:-:S04]  /*0520*/  UISETP.NE.AND UP0, UPT, UR25, 0x2, UPT ;  /* 0x000000021900788c */ /* 0x000fc8000bf05270 */
[----:B------:R-:W-:Y:S02]  /*0530*/  UISETP.EQ.AND UP1, UPT, UR48, URZ, !UP0 ;  /* 0x000000ff3000728c */ /* 0x000fe4000c722270 */
[----:B------:R-:W-:-:S04]  /*0540*/  USEL UR46, URZ, 0x1, UP0 ;  /* 0x00000001ff2e7887 */ /* 0x000fc80008000000 */
[----:B------:R-:W-:Y:S02]  /*0550*/  PLOP3.LUT P3, PT, P0, PT, UP1, 0x80, 0x8 ;  /* 0x000000000008781c */ /* 0x000fe4000076f018 */
[----:B---3--:R-:W-:-:S13]  /*0560*/  ISETP.NE.AND P1, PT, R0, RZ, PT ;  /* 0x000000ff0000720c */ /* 0x008fda0003f25270 */
[----:B------:R-:W-:Y:S05]  /*0570*/  @P1 BRA `(.L_x_9) ;  /* 0x0000000000a01947 */ /* 0x000fea0003800000 */
[----:B------:R-:W-:Y:S01]  /*0580*/  ELECT P1, URZ, PT ;  /* 0x0000000000ff782f */ /* 0x000fe20003820000 */
[----:B------:R-:W-:-:S12]  /*0590*/  BSSY.RECONVERGENT B0, `(.L_x_9) ;  /* 0x0000026000007945 */ /* 0x000fd80003800200 */
[----:B------:R-:W-:Y:S05]  /*05a0*/  @!P1 BRA `(.L_x_10) ;  /* 0x0000000000909947 */ /* 0x000fea0003800000 */
[----:B------:R-:W-:Y:S01]  /*05b0*/  UMOV UR4, 0x400 ;  /* 0x0000040000047882 */ /* 0x000fe20000000000 */
[----:B------:R-:W-:Y:S01]  /*05c0*/  UMOV UR8, 0x1 ;  /* 0x0000000100087882 */ /* 0x000fe20000000000 */
[----:B------:R-:W-:Y:S01]  /*05d0*/  UMOV UR6, 0x3 ;  /* 0x0000000300067882 */ /* 0x000fe20000000000 */
[----:B------:R-:W-:Y:S02]  /*05e0*/  ULEA UR4, UR47, UR4, 0x18 ;  /* 0x000000042f047291 */ /* 0x000fe4000f8ec0ff */
[----:B------:R-:W-:-:S04]  /*05f0*/  UIADD3 UR8, UPT, UPT, -UR8, 0x100000, URZ ;  /* 0x0010000008087890 */ /* 0x000fc8000fffe1ff */
[----:B------:R-:W-:Y:S02]  /*0600*/  USHF.L.U32 UR9, UR8, 0xb, URZ ;  /* 0x0000000b08097899 */ /* 0x000fe400080006ff */
[----:B------:R-:W-:Y:S02]  /*0610*/  USHF.L.U32 UR8, UR8, 0x1, URZ ;  /* 0x0000000108087899 */ /* 0x000fe400080006ff */
[----:B------:R-:W-:-:S04]  /*0620*/  UIADD3 UR6, UPT, UPT, -UR6, 0x100000, URZ ;  /* 0x0010000006067890 */ /* 0x000fc8000fffe1ff */
[----:B------:R-:W-:Y:S02]  /*0630*/  USHF.L.U32 UR7, UR6, 0xb, URZ ;  /* 0x0000000b06077899 */ /* 0x000fe400080006ff */
[----:B------:R-:W-:Y:S01]  /*0640*/  USHF.L.U32 UR6, UR6, 0x1, URZ ;  /* 0x0000000106067899 */ /* 0x000fe200080006ff */
[----:B------:R-:W3:Y:S03]  /*0650*/  FENCE.VIEW.ASYNC.S ;  /* 0x00000000000073c6 */ /* 0x000ee60000000000 */
[----:B---3--:R3:W4:Y:S08]  /*0660*/  SYNCS.EXCH.64 URZ, [UR4], UR8 ;  /* 0x0000000804ff75b2 */ /* 0x0087300008000100 */
[----:B------:R3:W1:Y:S01]  /*0670*/  SYNCS.EXCH.64 URZ, [UR4+0x60], UR6 ;  /* 0x0000600604ff75b2 */ /* 0x0006620008000100 */
        /* <DEDUP_REMOVED lines=21> */
[----:B------:R3:W1:Y:S02]  /*07d0*/  SYNCS.EXCH.64 URZ, [UR4+0xb8], UR6 ;  /* 0x0000b80604ff75b2 */ /* 0x0006640008000100 */
[----:B---34-:R-:W-:Y:S01]  /*07e0*/  NOP ;  /* 0x0000000000007918 */ /* 0x018fe20000000000 */
.L_x_10:
[----:B------:R-:W-:Y:S05]  /*07f0*/  BSYNC.RECONVERGENT B0 ;  /* 0x0000000000007941 */ /* 0x000fea0003800200 */
.L_x_9:
[----:B------:R-:W3:Y:S01]  /*0800*/  SHFL.IDX PT, R0, R56, RZ, 0x1f ;  /* 0x00001fff38007589 */ /* 0x000ee200000e0000 */
[----:B------:R-:W-:Y:S01]  /*0810*/  NOP ;  /* 0x0000000000007918 */ /* 0x000fe20000000000 */
[----:B---3--:R-:W-:-:S13]  /*0820*/  ISETP.NE.AND P1, PT, R0, 0x1, PT ;  /* 0x000000010000780c */ /* 0x008fda0003f25270 */
[----:B------:R-:W-:Y:S05]  /*0830*/  @P1 BRA `(.L_x_11) ;  /* 0x0000000000541947 */ /* 0x000fea0003800000 */
        /* <DEDUP_REMOVED lines=10> */
[----:B------:R-:W-:Y:S01]  /*08e0*/  ELECT P1, URZ, PT ;  /* 0x0000000000ff782f */ /* 0x000fe20003820000 */
[----:B------:R-:W3:Y:S02]  /*08f0*/  FENCE.VIEW.ASYNC.S ;  /* 0x00000000000073c6 */ /* 0x000ee40000000000 */
[----:B---3--:R3:W4:Y:S08]  /*0900*/  SYNCS.EXCH.64 URZ, [UR4+0xc0], UR8 ;  /* 0x0000c00804ff75b2 */ /* 0x0087300008000100 */
[----:B------:R3:W1:Y:S01]  /*0910*/  SYNCS.EXCH.64 URZ, [UR4+0xe0], UR6 ;  /* 0x0000e00604ff75b2 */ /* 0x0006620008000100 */
[----:B------:R3:W1:Y:S01]  /*0920*/  SYNCS.EXCH.64 URZ, [UR4+0xc8], UR8 ;  /* 0x0000c80804ff75b2 */ /* 0x0006620008000100 */
[----:B------:R3:W1:Y:S01]  /*0930*/  SYNCS.EXCH.64 URZ, [UR4+0xe8], UR6 ;  /* 0x0000e80604ff75b2 */ /* 0x0006620008000100 */
[----:B------:R3:W1:Y:S01]  /*0940*/  SYNCS.EXCH.64 URZ, [UR4+0xd0], UR8 ;  /* 0x0000d00804ff75b2 */ /* 0x0006620008000100 */
[----:B------:R3:W1:Y:S01]  /*0950*/  SYNCS.EXCH.64 URZ, [UR4+0xf0], UR6 ;  /* 0x0000f00604ff75b2 */ /* 0x0006620008000100 */
[----:B------:R3:W1:Y:S01]  /*0960*/  SYNCS.EXCH.64 URZ, [UR4+0xd8], UR8 ;  /* 0x0000d80804ff75b2 */ /* 0x0006620008000100 */
[----:B------:R3:W1:Y:S01]  /*0970*/  SYNCS.EXCH.64 URZ, [UR4+0xf8], UR6 ;  /* 0x0000f80604ff75b2 */ /* 0x0006620008000100 */
[----:B------:R-:W-:Y:S01]  /*0980*/  NOP ;  /* 0x0000000000007918 */ /* 0x000fe20000000000 */
.L_x_11:
[----:B------:R-:W2:Y:S01]  /*0990*/  SHFL.IDX PT, R0, R56, RZ, 0x1f ;  /* 0x00001fff38007589 */ /* 0x000ea200000e0000 */
[----:B------:R-:W-:Y:S01]  /*09a0*/  NOP ;  /* 0x0000000000007918 */ /* 0x000fe20000000000 */
[----:B--2---:R-:W-:-:S13]  /*09b0*/  ISETP.NE.AND P1, PT, R0, 0x3, PT ;  /* 0x000000030000780c */ /* 0x004fda0003f25270 */
[----:B------:R-:W-:Y:S05]  /*09c0*/  @P1 BRA `(.L_x_12) ;  /* 0x00000000002c1947 */ /* 0x000fea0003800000 */
[----:B---3--:R-:W-:Y:S01]  /*09d0*/  UMOV UR6, 0x400 ;  /* 0x0000040000067882 */ /* 0x008fe20000000000 */
[----:B------:R-:W-:Y:S01]  /*09e0*/  UMOV UR4, 0x20 ;  /* 0x0000002000047882 */ /* 0x000fe20000000000 */
[----:B------:R-:W-:Y:S02]  /*09f0*/  ULEA UR6, UR47, UR6, 0x18 ;  /* 0x000000062f067291 */ /* 0x000fe4000f8ec0ff */
[----:B------:R-:W-:-:S04]  /*0a00*/  UIADD3 UR4, UPT, UPT, -UR4, 0x100000, URZ ;  /* 0x0010000004047890 */ /* 0x000fc8000fffe1ff */
[----:B------:R-:W-:Y:S02]  /*0a10*/  USHF.L.U32 UR5, UR4, 0xb, URZ ;  /* 0x0000000b04057899 */ /* 0x000fe400080006ff */
[----:B------:R-:W-:Y:S01]  /*0a20*/  USHF.L.U32 UR4, UR4, 0x1, URZ ;  /* 0x0000000104047899 */ /* 0x000fe200080006ff */
[----:B------:R-:W-:Y:S01]  /*0a30*/  ELECT P1, URZ, PT ;  /* 0x0000000000ff782f */ /* 0x000fe20003820000 */
[----:B------:R-:W2:Y:S10]  /*0a40*/  FENCE.VIEW.ASYNC.S ;  /* 0x00000000000073c6 */ /* 0x000eb40000000000 */
[----:B--2---:R2:W3:Y:S01]  /*0a50*/  SYNCS.EXCH.64 URZ, [UR6+0x100], UR4 ;  /* 0x0001000406ff75b2 */ /* 0x0044e20008000100 */
[----:B------:R2:W1:Y:S01]  /*0a60*/  SYNCS.EXCH.64 URZ, [UR6+0x108], UR4 ;  /* 0x0001080406ff75b2 */ /* 0x0004620008000100 */
[----:B------:R-:W-:Y:S01]  /*0a70*/  NOP ;  /* 0x0000000000007918 */ /* 0x000fe20000000000 */
.L_x_12:
[----:B------:R-:W4:Y:S01]  /*0a80*/  SHFL.IDX PT, R0, R56, RZ, 0x1f ;  /* 0x00001fff38007589 */ /* 0x000f2200000e0000 */
[----:B------:R-:W-:Y:S01]  /*0a90*/  NOP ;  /* 0x0000000000007918 */ /* 0x000fe20000000000 */
[----:B----4-:R-:W-:-:S13]  /*0aa0*/  ISETP.NE.AND P1, PT, R0, 0x4, PT ;  /* 0x000000040000780c */ /* 0x010fda0003f25270 */
[----:B------:R-:W-:Y:S05]  /*0ab0*/  @P1 BRA `(.L_x_13) ;  /* 0x0000000000481947 */ /* 0x000fea0003800000 */
[----:B--23--:R-:W-:Y:S01]  /*0ac0*/  UMOV UR4, 0x720 ;  /* 0x0000072000047882 */ /* 0x00cfe20000000000 */
[----:B------:R-:W-:Y:S01]  /*0ad0*/  UMOV UR6, 0x400 ;  /* 0x0000040000067882 */ /* 0x000fe20000000000 */
[----:B------:R-:W-:Y:S01]  /*0ae0*/  USEL UR4, UR4, 0x620, UP5 ;  /* 0x0000062004047887 */ /* 0x000fe2000a800000 */
        /* <DEDUP_REMOVED lines=9> */
[----:B------:R-:W2:Y:S02]  /*0b80*/  FENCE.VIEW.ASYNC.S ;  /* 0x00000000000073c6 */ /* 0x000ea40000000000 */
[----:B--2---:R4:W2:Y:S08]  /*0b90*/  SYNCS.EXCH.64 URZ, [UR6+0x110], UR8 ;  /* 0x0001100806ff75b2 */ /* 0x0048b00008000100 */
[----:B------:R4:W3:Y:S01]  /*0ba0*/  SYNCS.EXCH.64 URZ, [UR6+0x120], UR4 ;  /* 0x0001200406ff75b2 */ /* 0x0008e20008000100 */
[----:B------:R4:W1:Y:S01]  /*0bb0*/  SYNCS.EXCH.64 URZ, [UR6+0x118], UR8 ;  /* 0x0001180806ff75b2 */ /* 0x0008620008000100 */
[----:B------:R4:W1:Y:S02]  /*0bc0*/  SYNCS.EXCH.64 URZ, [UR6+0x128], UR4 ;  /* 0x0001280406ff75b2 */ /* 0x0008640008000100 */
[----:B----4-:R-:W-:Y:S01]  /*0bd0*/  NOP ;  /* 0x0000000000007918 */ /* 0x010fe20000000000 */
.L_x_13:
[----:B------:R-:W4:Y:S01]  /*0be0*/  SHFL.IDX PT, R0, R56, RZ, 0x1f ;  /* 0x00001fff38007589 */ /* 0x000f2200000e0000 */
[----:B------:R-:W-:Y:S01]  /*0bf0*/  NOP ;  /* 0x0000000000007918 */ /* 0x000fe20000000000 */
[----:B----4-:R-:W-:-:S13]  /*0c00*/  ISETP.NE.AND P1, PT, R0, 0x5, PT ;  /* 0x000000050000780c */ /* 0x010fda0003f25270 */
[----:B------:R-:W-:Y:S05]  /*0c10*/  @P1 BRA `(.L_x_14) ;  /* 0x0000000000541947 */ /* 0x000fea0003800000 */
[----:B--23--:R-:W-:Y:S01]  /*0c20*/  UMOV UR4, 0x400 ;  /* 0x0000040000047882 */ /* 0x00cfe20000000000 */
        /* <DEDUP_REMOVED lines=14> */
[----:B------:R4:W1:Y:S01]  /*0d10*/  SYNCS.EXCH.64 URZ, [UR4+0x158], UR8 ;  /* 0x0001580804ff75b2 */ /* 0x0008620008000100 */
[----:B------:R4:W1:Y:S01]  /*0d20*/  SYNCS.EXCH.64 URZ, [UR4+0x140], UR6 ;  /* 0x0001400604ff75b2 */ /* 0x0008620008000100 */
[----:B------:R4:W1:Y:S01]  /*0d30*/  SYNCS.EXCH.64 URZ, [UR4+0x160], UR8 ;  /* 0x0001600804ff75b2 */ /* 0x0008620008000100 */
[----:B------:R4:W1:Y:S01]  /*0d40*/  SYNCS.EXCH.64 URZ, [UR4+0x148], UR6 ;  /* 0x0001480604ff75b2 */ /* 0x0008620008000100 */
[----:B------:R4:W1:Y:S02]  /*0d50*/  SYNCS.EXCH.64 URZ, [UR4+0x168], UR8 ;  /* 0x0001680804ff75b2 */ /* 0x0008640008000100 */
[----:B----4-:R-:W-:Y:S01]  /*0d60*/  NOP ;  /* 0x0000000000007918 */ /* 0x010fe20000000000 */
.L_x_14:
[----:B------:R-:W4:Y:S01]  /*0d70*/  SHFL.IDX PT, R0, R56, RZ, 0x1f ;  /* 0x00001fff38007589 */ /* 0x000f2200000e0000 */
[----:B------:R-:W-:Y:S01]  /*0d80*/  ISETP.NE.OR P0, PT, RZ, UR25, !P0 ;  /* 0x00000019ff007c0c */ /* 0x000fe2000c705670 */
[----:B------:R-:W-:Y:S01]  /*0d90*/  NOP ;  /* 0x0000000000007918 */ /* 0x000fe20000000000 */
[----:B----4-:R-:W-:-:S13]  /*0da0*/  ISETP.NE.AND P1, PT, R0, 0x3, PT ;  /* 0x000000030000780c */ /* 0x010fda0003f25270 */
[----:B------:R-:W-:Y:S05]  /*0db0*/  @P1 BRA `(.L_x_15) ;  /* 0x0000000000341947 */ /* 0x000fea0003800000 */
[----:B--23--:R-:W-:Y:S01]  /*0dc0*/  UMOV UR4, 0x400 ;  /* 0x0000040000047882 */ /* 0x00cfe20000000000 */
[----:B------:R-:W-:Y:S01]  /*0dd0*/  UMOV UR6, 0x20 ;  /* 0x0000002000067882 */ /* 0x000fe20000000000 */
[----:B------:R-:W-:Y:S02]  /*0de0*/  ULEA UR4, UR47, UR4, 0x18 ;  /* 0x000000042f047291 */ /* 0x000fe4000f8ec0ff */
[----:B------:R-:W-:-:S04]  /*0df0*/  UIADD3 UR6, UPT, UPT, -UR6, 0x100000, URZ ;  /* 0x0010000006067890 */ /* 0x000fc8000fffe1ff */
[----:B------:R-:W-:Y:S02]  /*0e00*/  USHF.L.U32 UR7, UR6, 0xb, URZ ;  /* 0x0000000b06077899 */ /* 0x000fe400080006ff */
[----:B------:R-:W-:Y:S01]  /*0e10*/  USHF.L.U32 UR6, UR6, 0x1, URZ ;  /* 0x0000000106067899 */ /* 0x000fe200080006ff */
[----:B------:R-:W-:Y:S01]  /*0e20*/  ELECT P1, URZ, PT ;  /* 0x0000000000ff782f */ /* 0x000fe20003820000 */
[----:B------:R-:W2:Y:S10]  /*0e30*/  FENCE.VIEW.ASYNC.S ;  /* 0x00000000000073c6 */ /* 0x000eb40000000000 */
[----:B--2---:R4:W2:Y:S01]  /*0e40*/  SYNCS.EXCH.64 URZ, [UR4+0x170], UR6 ;  /* 0x0001700604ff75b2 */ /* 0x0048a20008000100 */
[----:B------:R4:W3:Y:S01]  /*0e50*/  SYNCS.EXCH.64 URZ, [UR4+0x180], UR6 ;  /* 0x0001800604ff75b2 */ /* 0x0008e20008000100 */
[----:B------:R4:W1:Y:S01]  /*0e60*/  SYNCS.EXCH.64 URZ, [UR4+0x178], UR6 ;  /* 0x0001780604ff75b2 */ /* 0x0008620008000100 */
[----:B------:R4:W1:Y:S02]  /*0e70*/  SYNCS.EXCH.64 URZ, [UR4+0x188], UR6 ;  /* 0x0001880604ff75b2 */ /* 0x0008640008000100 */
[----:B----4-:R-:W-:Y:S01]  /*0e80*/  NOP ;  /* 0x0000000000007918 */ /* 0x010fe20000000000 */
.L_x_15:
[----:B------:R-:W-:Y:S01]  /*0e90*/  VOTEU.ALL UP0, P0 ;  /* 0x0000000000ff7886 */ /* 0x000fe20000000000 */
[----:B--23--:R-:W-:Y:S01]  /*0ea0*/  UMOV UR4, 0x20 ;  /* 0x0000002000047882 */ /* 0x00cfe20000000000 */
[----:B------:R-:W2:Y:S01]  /*0eb0*/  LDCU UR34, c[0x0][0x36c] ;  /* 0x00006d80ff2277ac */ /* 0x000ea20008000800 */
[----:B------:R-:W-:Y:S01]  /*0ec0*/  NOP ;  /* 0x0000000000007918 */ /* 0x000fe20000000000 */
[----:B------:R-:W-:Y:S01]  /*0ed0*/  LOP3.LUT R0, R68, 0x1f, RZ, 0xc0, !PT ;  /* 0x0000001f44007812 */ /* 0x000fe200078ec0ff */
[----:B------:R-:W-:Y:S01]  /*0ee0*/  @!UP0 UMOV UR6, 0x400 ;  /* 0x0000040000068882 */ /* 0x000fe20000000000 */
[----:B------:R-:W-:-:S04]  /*0ef0*/  @!UP0 UIADD3 UR4, UPT, UPT, -UR4, 0x100000, URZ ;  /* 0x0010000004048890 */ /* 0x000fc8000fffe1ff */
[----:B------:R-:W-:Y:S02]  /*0f00*/  @!UP0 USHF.L.U32 UR5, UR4, 0xb, URZ ;  /* 0x0000000b04058899 */ /* 0x000fe400080006ff */
[----:B------:R-:W-:Y:S02]  /*0f10*/  @!UP0 USHF.L.U32 UR4, UR4, 0x1, URZ ;  /* 0x0000000104048899 */ /* 0x000fe400080006ff */
[----:B------:R-:W-:Y:S01]  /*0f20*/  @!UP0 ULEA UR6, UR47, UR6, 0x18 ;  /* 0x000000062f068291 */ /* 0x000fe2000f8ec0ff */
[----:B------:R-:W-:Y:S01]  /*0f30*/  VOTEU.ALL UP0, P0 ;  /* 0x0000000000ff7886 */ /* 0x000fe20000000000 */
[----:B------:R-:W-:Y:S02]  /*0f40*/  UISETP.NE.AND UP6, UPT, UR25, URZ, UPT ;  /* 0x000000ff1900728c */ /* 0x000fe4000bfc5270 */
[----:B--2---:R-:W-:Y:S01]  /*0f50*/  UISETP.EQ.U32.AND UP1, UPT, UR34, 0x1, UPT ;  /* 0x000000012200788c */ /* 0x004fe2000bf22070 */
[----:B------:R-:W2:Y:S07]  /*0f60*/  FENCE.VIEW.ASYNC.S ;  /* 0x00000000000073c6 */ /* 0x000eae0000000000 */
[----:B--2---:R2:W3:Y:S01]  /*0f70*/  @!UP0 SYNCS.EXCH.64 URZ, [UR6+0x190], UR4 ;  /* 0x0001900406ff85b2 */ /* 0x0044e20008000100 */
[----:B------:R-:W-:Y:S05]  /*0f80*/  BRA.U !UP1, `(.L_x_16) ;  /* 0x0000000109087547 */ /* 0x000fea000b800000 */
[----:B-1-3--:R-:W-:Y:S01]  /*0f90*/  UCGABAR_ARV ;  /* 0x00000000000079c7 */ /* 0x00afe20008000000 */
[----:B------:R-:W-:Y:S05]  /*0fa0*/  BRA `(.L_x_17) ;  /* 0x0000000000047947 */ /* 0x000fea0003800000 */
.L_x_16:
[----:B-1-3--:R-:W-:Y:S01]  /*0fb0*/  NOP ;  /* 0x0000000000007918 */ /* 0x00afe20000000000 */
.L_x_17:
[----:B------:R-:W1:Y:S01]  /*0fc0*/  S2UR UR28, SR_CTAID.Y ;  /* 0x00000000001c79c3 */ /* 0x000e620000002600 */
[----:B------:R-:W-:-:S05]  /*0fd0*/  CS2R.32 R57, SR_CgaSize ;  /* 0x0000000000397805 */ /* 0x000fca0000008a00 */
[----:B------:R-:W-:-:S05]  /*0fe0*/  IMAD R57, R57, -0xa0, RZ ;  /* 0xffffff6039397824 */ /* 0x000fca00078e02ff */
[----:B--2---:R-:W-:-:S14]  /*0ff0*/  R2UR UR4, R57 ;  /* 0x00000000390472ca */ /* 0x004fdc00000e0000 */
[----:B------:R-:W2:Y:S01]  /*1000*/  LDCU UR4, c[0x0][UR4+0x2b4] ;  /* 0x00005680040477ac */ /* 0x000ea20008000800 */
[----:B------:R-:W-:-:S05]  /*1010*/  CS2R.32 R57, SR_CgaSize ;  /* 0x0000000000397805 */ /* 0x000fca0000008a00 */
[----:B------:R-:W-:-:S05]  /*1020*/  IMAD R57, R57, -0xa0, RZ ;  /* 0xffffff6039397824 */ /* 0x000fca00078e02ff */
[----:B------:R-:W-:-:S14]  /*1030*/  R2UR UR5, R57 ;  /* 0x00000000390572ca */ /* 0x000fdc00000e0000 */
[----:B------:R-:W3:Y:S01]  /*1040*/  LDCU UR5, c[0x0][UR5+0x2b0] ;  /* 0x00005600050577ac */ /* 0x000ee20008000800 */
[----:B------:R-:W4:Y:S01]  /*1050*/  S2UR UR31, SR_CTAID.X ;  /* 0x00000000001f79c3 */ /* 0x000f220000002500 */
[----:B------:R-:W-:-:S05]  /*1060*/  CS2R.32 R57, SR_CgaSize ;  /* 0x0000000000397805 */ /* 0x000fca0000008a00 */
[----:B------:R-:W-:-:S05]  /*1070*/  IMAD R57, R57, -0xa0, RZ ;  /* 0xffffff6039397824 */ /* 0x000fca00078e02ff */
[----:B------:R-:W-:-:S14]  /*1080*/  R2UR UR8, R57 ;  /* 0x00000000390872ca */ /* 0x000fdc00000e0000 */
[----:B------:R-:W3:Y:S01]  /*1090*/  LDCU UR8, c[0x0][UR8+0x2a4] ;  /* 0x00005480080877ac */ /* 0x000ee20008000800 */
[----:B------:R-:W-:-:S05]  /*10a0*/  CS2R.32 R57, SR_CgaSize ;  /* 0x0000000000397805 */ /* 0x000fca0000008a00 */
[----:B------:R-:W-:-:S05]  /*10b0*/  IMAD R57, R57, -0xa0, RZ ;  /* 0xffffff6039397824 */ /* 0x000fca00078e02ff */
[----:B------:R-:W-:-:S14]  /*10c0*/  R2UR UR63, R57 ;  /* 0x00000000393f72ca */ /* 0x000fdc00000e0000 */
[----:B------:R-:W3:Y:S01]  /*10d0*/  LDCU UR63, c[0x0][UR63+0x2a0] ;  /* 0x000054003f3f77ac */ /* 0x000ee20008000800 */
[----:B------:R-:W-:Y:S02]  /*10e0*/  USHF.R.U32.HI UR12, URZ, 0x1, UR47 ;  /* 0x00000001ff0c7899 */ /* 0x000fe4000801162f */
[----:B------:R-:W-:Y:S02]  /*10f0*/  USHF.R.U32.HI UR11, URZ, 0x2, UR47 ;  /* 0x00000002ff0b7899 */ /* 0x000fe4000801162f */
[----:B------:R-:W-:Y:S02]  /*1100*/  USHF.L.U32 UR27, UR47, 0x8, URZ ;  /* 0x000000082f1b7899 */ /* 0x000fe400080006ff */
[----:B------:R-:W-:Y:S01]  /*1110*/  USHF.L.U32 UR26, UR47, 0x9, URZ ;  /* 0x000000092f1a7899 */ /* 0x000fe200080006ff */
[----:B-1----:R-:W-:Y:S01]  /*1120*/  I2FP.F32.U32 R2, UR28 ;  /* 0x0000001c00027c45 */ /* 0x002fe20008201000 */
[----:B------:R-:W1:Y:S04]  /*1130*/  LDCU UR29, c[0x0][0xb24] ;  /* 0x00016480ff1d77ac */ /* 0x000e680008000800 */
[----:B--2---:R-:W-:Y:S01]  /*1140*/  FMUL R2, R2, UR4 ;  /* 0x0000000402027c20 */ /* 0x004fe20008400000 */
[----:B------:R-:W-:Y:S01]  /*1150*/  ULOP3.LUT UR4, UR48, 0x4, UR47, 0xf8, !UPT ;  /* 0x0000000430047892 */ /* 0x000fe2000f8ef82f */
[----:B----4-:R-:W-:Y:S01]  /*1160*/  I2FP.F32.U32 R3, UR31 ;  /* 0x0000001f00037c45 */ /* 0x010fe20008201000 */
[----:B------:R-:W2:Y:S03]  /*1170*/  LDCU UR45, c[0x0][0xb24] ;  /* 0x00016480ff2d77ac */ /* 0x000ea60008000800 */
[----:B------:R-:W4:Y:S01]  /*1180*/  F2I.U32.TRUNC.NTZ R2, R2 ;  /* 0x0000000200027305 */ /* 0x000f22000020f000 */
[----:B---3--:R-:W-:Y:S01]  /*1190*/  FMUL R3, R3, UR5 ;  /* 0x0000000503037c20 */ /* 0x008fe20008400000 */
[----:B------:R-:W-:-:S02]  /*11a0*/  UISETP.GT.U32.AND UP0, UPT, UR4, 0xffff, UPT ;  /* 0x0000ffff0400788c */ /* 0x000fc4000bf04070 */
[----:B------:R-:W-:Y:S02]  /*11b0*/  ULOP3.LUT UR5, UR47, 0x3, URZ, 0xc0, !UPT ;  /* 0x000000032f057892 */ /* 0x000fe4000f8ec0ff */
[----:B------:R-:W-:Y:S02]  /*11c0*/  USEL UR21, UR4, 0xffff, !UP0 ;  /* 0x0000ffff04157887 */ /* 0x000fe4000c000000 */
[----:B------:R-:W3:Y:S01]  /*11d0*/  F2I.U32.TRUNC.NTZ R3, R3 ;  /* 0x0000000300037305 */ /* 0x000ee2000020f000 */
[----:B------:R-:W-:Y:S01]  /*11e0*/  UISETP.GT.U32.AND UP1, UPT, UR5, 0xffff, UPT ;  /* 0x0000ffff0500788c */ /* 0x000fe2000bf24070 */
[----:B------:R-:W1:Y:S01]  /*11f0*/  LDCU UR33, c[0x0][0xb30] ;  /* 0x00016600ff2177ac */ /* 0x000e620008000800 */
[----:B----4-:R-:W-:Y:S02]  /*1200*/  R2UR UR7, R2 ;  /* 0x00000000020772ca */ /* 0x010fe400000e0000 */
[----:B------:R-:W-:Y:S01]  /*1210*/  USEL UR24, UR5, 0xffff, !UP1 ;  /* 0x0000ffff05187887 */ /* 0x000fe2000c800000 */
[----:B------:R-:W-:Y:S01]  /*1220*/  PRMT R2, RZ, 0x7610, R2 ;  /* 0x00007610ff027816 */ /* 0x000fe20000000002 */
[----:B------:R-:W-:Y:S01]  /*1230*/  UMOV UR13, 0x11 ;  /* 0x00000011000d7882 */ /* 0x000fe20000000000 */
[----:B------:R-:W-:Y:S01]  /*1240*/  UMOV UR14, 0x5 ;  /* 0x00000005000e7882 */ /* 0x000fe20000000000 */
[----:B---3--:R-:W-:-:S02]  /*1250*/  R2UR UR6, R3 ;  /* 0x00000000030672ca */ /* 0x008fc400000e0000 */
[----:B------:R-:W-:-:S05]  /*1260*/  PRMT R3, RZ, 0x7610, R3 ;  /* 0x00007610ff037816 */ /* 0x000fca0000000003 */
[----:B------:R-:W-:-:S04]  /*1270*/  UIADD3 UR4, UPT, UPT, -UR7, URZ, URZ ;  /* 0x000000ff07047290 */ /* 0x000fc8000fffe1ff */
[----:B------:R-:W-:Y:S02]  /*1280*/  UIMAD UR4, UR8, UR4, UR28 ;  /* 0x00000004080472a4 */ /* 0x000fe4000f8e021c */
[----:B------:R-:W-:-:S04]  /*1290*/  UIADD3 UR5, UPT, UPT, -UR6, URZ, URZ ;  /* 0x000000ff06057290 */ /* 0x000fc8000fffe1ff */
[----:B------:R-:W-:Y:S01]  /*12a0*/  IMAD.U32 R57, RZ, RZ, UR4 ;  /* 0x00000004ff397e24 */ /* 0x000fe2000f8e00ff */
[----:B------:R-:W-:Y:S01]  /*12b0*/  UIMAD UR63, UR63, UR5, UR31 ;  /* 0x000000053f3f72a4 */ /* 0x000fe2000f8e021f */
[----:B-12---:R-:W-:Y:S11]  /*12c0*/  BRA.U UP6, `(.L_x_18) ;  /* 0x0000000106687547 */ /* 0x006ff6000b800000 */
[----:B------:R-:W-:Y:S01]  /*12d0*/  R2UR UR15, R57 ;  /* 0x00000000390f72ca */ /* 0x000fe200000e0000 */
[----:B------:R-:W-:Y:S02]  /*12e0*/  ULOP3.LUT UR4, UR63, 0x2, URZ, 0x3c, !UPT ;  /* 0x000000023f047892 */ /* 0x000fe4000f8e3cff */
[----:B------:R-:W-:-:S10]  /*12f0*/  ULOP3.LUT UR10, UR63, 0xfffffffe, URZ, 0xc0, !UPT ;  /* 0xfffffffe3f0a7892 */ /* 0x000fd4000f8ec0ff */
[----:B------:R-:W-:Y:S02]  /*1300*/  UISETP.NE.AND UP0, UPT, UR15, URZ, UPT ;  /* 0x000000ff0f00728c */ /* 0x000fe4000bf05270 */
[----:B------:R-:W-:Y:S02]  /*1310*/  UISETP.NE.AND UP2, UPT, UR15, 0x1, UPT ;  /* 0x000000010f00788c */ /* 0x000fe4000bf45270 */
[----:B------:R-:W-:Y:S02]  /*1320*/  UISETP.GT.U32.AND UP4, UPT, UR63, 0x1, UP0 ;  /* 0x000000013f00788c */ /* 0x000fe40008784070 */
[----:B------:R-:W-:Y:S02]  /*1330*/  UISETP.GT.U32.AND UP3, UPT, UR63, 0x1, UP2 ;  /* 0x000000013f00788c */ /* 0x000fe40009764070 */
[----:B------:R-:W-:Y:S02]  /*1340*/  UISETP.GT.U32.AND UP1, UPT, UR4, 0x1, UP0 ;  /* 0x000000010400788c */ /* 0x000fe40008724070 */
[----:B------:R-:W-:-:S02]  /*1350*/  UISETP.GT.U32.AND UP0, UPT, UR4, 0x1, UP2 ;  /* 0x000000010400788c */ /* 0x000fc40009704070 */
[----:B------:R-:W-:Y:S02]  /*1360*/  USEL UR6, URZ, 0x1, UP4 ;  /* 0x00000001ff067887 */ /* 0x000fe4000a000000 */
[----:B------:R-:W-:Y:S02]  /*1370*/  USEL UR5, URZ, 0x10, UP3 ;  /* 0x00000010ff057887 */ /* 0x000fe40009800000 */
[----:B------:R-:W-:Y:S02]  /*1380*/  USEL UR4, URZ, 0x2, UP4 ;  /* 0x00000002ff047887 */ /* 0x000fe4000a000000 */
[----:B------:R-:W-:Y:S02]  /*1390*/  USEL UR9, URZ, 0x20, UP3 ;  /* 0x00000020ff097887 */ /* 0x000fe40009800000 */
[----:B------:R-:W-:Y:S02]  /*13a0*/  USEL UR8, URZ, 0x4, UP1 ;  /* 0x00000004ff087887 */ /* 0x000fe40008800000 */
[----:B------:R-:W-:-:S02]  /*13b0*/  UIADD3 UR4, UPT, UPT, UR4, UR5, UR6 ;  /* 0x0000000504047290 */ /* 0x000fc4000fffe006 */
[----:B------:R-:W-:Y:S02]  /*13c0*/  USEL UR6, URZ, 0x8, UP1 ;  /* 0x00000008ff067887 */ /* 0x000fe40008800000 */
[----:B------:R-:W-:Y:S02]  /*13d0*/  USEL UR7, URZ, 0x40, UP0 ;  /* 0x00000040ff077887 */ /* 0x000fe40008000000 */
[----:B------:R-:W-:Y:S02]  /*13e0*/  UIADD3 UR5, UPT, UPT, UR8, UR9, UR4 ;  /* 0x0000000908057290 */ /* 0x000fe4000fffe004 */
[----:B------:R-:W-:Y:S02]  /*13f0*/  ULEA UR4, UR15, UR10, 0x2 ;  /* 0x0000000a0f047291 */ /* 0x000fe4000f8e10ff */
[----:B------:R-:W-:Y:S02]  /*1400*/  USEL UR8, URZ, 0x80, UP0 ;  /* 0x00000080ff087887 */ /* 0x000fe40008000000 */
[----:B------:R-:W-:-:S03]  /*1410*/  UIADD3 UR5, UPT, UPT, UR6, UR7, UR5 ;  /* 0x0000000706057290 */ /* 0x000fc6000fffe005 */
[----:B------:R-:W-:Y:S01]  /*1420*/  UMOV UR6, 0x3 ;  /* 0x0000000300067882 */ /* 0x000fe20000000000 */
[----:B------:R-:W-:Y:S02]  /*1430*/  UIADD3 UR5, UPT, UPT, UR5, UR8, URZ ;  /* 0x0000000805057290 */ /* 0x000fe4000fffe0ff */
[----:B------:R-:W-:-:S04]  /*1440*/  USHF.L.U32 UR4, UR6, UR4, URZ ;  /* 0x0000000406047299 */ /* 0x000fc800080006ff */
[----:B------:R-:W-:Y:S02]  /*1450*/  MOV R3, UR5 ;  /* 0x0000000500037c02 */ /* 0x000fe40008000f00 */
[----:B------:R-:W-:-:S07]  /*1460*/  IMAD.U32 R2, RZ, RZ, UR4 ;  /* 0x00000004ff027e24 */ /* 0x000fce000f8e00ff */
.L_x_18:
[----:B------:R-:W1:Y:S01]  /*1470*/  S2UR UR36, SR_CTAID.Z ;  /* 0x00000000002479c3 */ /* 0x000e620000002700 */
[----:B------:R-:W-:Y:S02]  /*1480*/  UISETP.GE.AND UP0, UPT, UR29, 0x1, UPT ;  /* 0x000000011d00788c */ /* 0x000fe4000bf06270 */
[----:B------:R-:W-:Y:S02]  /*1490*/  ULOP3.LUT UR24, UR24, 0xffff, URZ, 0xc0, !UPT ;  /* 0x0000ffff18187892 */ /* 0x000fe4000f8ec0ff */
[----:B------:R-:W-:Y:S02]  /*14a0*/  ULOP3.LUT UR21, UR21, 0xffff, URZ, 0xc0, !UPT ;  /* 0x0000ffff15157892 */ /* 0x000fe4000f8ec0ff */
[----:B------:R-:W-:Y:S02]  /*14b0*/  UISETP.NE.AND UP3, UPT, UR25, 0x2, UPT ;  /* 0x000000021900788c */ /* 0x000fe4000bf65270 */
[----:B------:R-:W-:Y:S02]  /*14c0*/  ULOP3.LUT UR32, UR12, 0x1, URZ, 0xc0, !UPT ;  /* 0x000000010c207892 */ /* 0x000fe4000f8ec0ff */
[----:B------:R-:W-:-:S02]  /*14d0*/  ULOP3.LUT UR44, UR11, 0x1, URZ, 0xc0, !UPT ;  /* 0x000000010b2c7892 */ /* 0x000fc4000f8ec0ff */
[----:B------:R-:W-:Y:S02]  /*14e0*/  ULOP3.LUT UR27, UR27, 0x400, URZ, 0xc0, !UPT ;  /* 0x000004001b1b7892 */ /* 0x000fe4000f8ec0ff */
[----:B------:R-:W-:Y:S02]  /*14f0*/  ULOP3.LUT UR26, UR26, 0x400, URZ, 0xc0, !UPT ;  /* 0x000004001a1a7892 */ /* 0x000fe4000f8ec0ff */
[----:B------:R-:W-:Y:S02]  /*1500*/  USHF.L.U32 UR24, UR13, UR24, URZ ;  /* 0x000000180d187299 */ /* 0x000fe400080006ff */
[----:B------:R-:W-:Y:S01]  /*1510*/  USHF.L.U32 UR21, UR14, UR21, URZ ;  /* 0x000000150e157299 */ /* 0x000fe200080006ff */
[----:B------:R-:W-:Y:S01]  /*1520*/  UMOV UR20, UR31 ;  /* 0x0000001f00147c82 */ /* 0x000fe20008000000 */
[----:B------:R-:W-:Y:S10]  /*1530*/  BRA.U !UP0, `(.L_x_19) ;  /* 0x0000000108d47547 */ /* 0x000ff4000b800000 */
[----:B------:R-:W2:Y:S01]  /*1540*/  LDCU.128 UR12, c[0x0][0xb10] ;  /* 0x00016200ff0c77ac */ /* 0x000ea20008000c00 */
[----:B------:R-:W3:Y:S01]  /*1550*/  LDCU UR6, c[0x0][0x370] ;  /* 0x00006e00ff0677ac */ /* 0x000ee20008000800 */
[----:B------:R-:W4:Y:S01]  /*1560*/  LDCU UR5, c[0x0][0x374] ;  /* 0x00006e80ff0577ac */ /* 0x000f220008000800 */
[----:B------:R-:W1:Y:S01]  /*1570*/  LDCU UR30, c[0x0][0xb0c] ;  /* 0x00016180ff1e77ac */ /* 0x000e620008000800 */
[----:B------:R-:W1:Y:S01]  /*1580*/  LDCU UR4, c[0x0][0xb20] ;  /* 0x00016400ff0477ac */ /* 0x000e620008000800 */
[----:B------:R-:W1:Y:S01]  /*1590*/  LDCU.64 UR8, c[0x0][0xb28] ;  /* 0x00016500ff0877ac */ /* 0x000e620008000a00 */
[----:B--2---:R-:W-:Y:S02]  /*15a0*/  UISETP.NE.AND UP0, UPT, UR14, 0x1, UPT ;  /* 0x000000010e00788c */ /* 0x004fe4000bf05270 */
[----:B----4-:R-:W-:Y:S02]  /*15b0*/  UIMAD.WIDE.U32 UR10, UR5, UR15, URZ ;  /* 0x0000000f050a72a5 */ /* 0x010fe4000f8e00ff */
[----:B---3--:R-:W-:-:S02]  /*15c0*/  UIMAD.WIDE.U32 UR18, UR6, UR12, URZ ;  /* 0x0000000c061272a5 */ /* 0x008fc4000f8e00ff */
[----:B-1----:R-:W-:Y:S02]  /*15d0*/  UISETP.NE.AND UP1, UPT, UR30, 0x1, UPT ;  /* 0x000000011e00788c */ /* 0x002fe4000bf25270 */
[----:B------:R-:W-:Y:S01]  /*15e0*/  UISETP.NE.AND UP2, UPT, UR29, 0x1, UPT ;  /* 0x000000011d00788c */ /* 0x000fe2000bf45270 */
[----:B------:R-:W-:Y:S02]  /*15f0*/  UMOV UR10, UR11 ;  /* 0x0000000b000a7c82 */ /* 0x000fe40008000000 */
[----:B------:R-:W-:Y:S01]  /*1600*/  UMOV UR18, UR19 ;  /* 0x0000001300127c82 */ /* 0x000fe20008000000 */
[----:B------:R-:W-:Y:S02]  /*1610*/  @UP0 USHF.R.U32.HI UR5, URZ, UR4, UR10 ;  /* 0x00000004ff050299 */ /* 0x000fe4000801160a */
[----:B------:R-:W-:Y:S02]  /*1620*/  UIMAD.WIDE.U32 UR22, UR28, UR15, URZ ;  /* 0x0000000f1c1672a5 */ /* 0x000fe4000f8e00ff */
[----:B------:R-:W-:-:S02]  /*1630*/  UIMAD.WIDE.U32 UR10, UR5, UR8, URZ ;  /* 0x00000008050a72a5 */ /* 0x000fc4000f8e00ff */
[----:B------:R-:W-:Y:S02]  /*1640*/  @UP1 USHF.R.U32.HI UR6, URZ, UR13, UR18 ;  /* 0x0000000dff061299 */ /* 0x000fe40008011612 */
[----:B------:R-:W-:Y:S02]  /*1650*/  UIMAD.WIDE.U32 UR16, UR31, UR12, URZ ;  /* 0x0000000c1f1072a5 */ /* 0x000fe4000f8e00ff */
[----:B------:R-:W-:Y:S01]  /*1660*/  UIMAD.WIDE.U32 UR18, UR6, UR8, URZ ;  /* 0x00000008061272a5 */ /* 0x000fe2000f8e00ff */
[----:B------:R-:W-:Y:S01]  /*1670*/  UMOV UR22, UR23 ;  /* 0x0000001700167c82 */ /* 0x000fe20008000000 */
[----:B------:R-:W-:Y:S01]  /*1680*/  UMOV UR10, UR11 ;  /* 0x0000000b000a7c82 */ /* 0x000fe20008000000 */
[----:B------:R-:W-:Y:S02]  /*1690*/  USHF.R.U32.HI UR22, URZ, UR4, UR22 ;  /* 0x00000004ff167299 */ /* 0x000fe40008011616 */
[----:B------:R-:W-:Y:S02]  /*16a0*/  @UP2 USHF.R.U32.HI UR5, URZ, UR9, UR10 ;  /* 0x00000009ff052299 */ /* 0x000fe4000801160a */
[----:B------:R-:W-:Y:S01]  /*16b0*/  UMOV UR7, UR19 ;  /* 0x0000001300077c82 */ /* 0x000fe20008000000 */
[----:B------:R-:W-:Y:S01]  /*16c0*/  UMOV UR16, UR17 ;  /* 0x0000001100107c82 */ /* 0x000fe20008000000 */
[----:B------:R-:W-:-:S02]  /*16d0*/  @UP2 USHF.R.U32.HI UR6, URZ, UR9, UR7 ;  /* 0x00000009ff062299 */ /* 0x000fc40008011607 */
[----:B------:R-:W-:Y:S02]  /*16e0*/  USHF.R.U32.HI UR16, URZ, UR13, UR16 ;  /* 0x0000000dff107299 */ /* 0x000fe40008011610 */
[----:B------:R-:W-:Y:S02]  /*16f0*/  USEL UR4, UR28, UR22, !UP0 ;  /* 0x000000161c047287 */ /* 0x000fe4000c000000 */
[----:B------:R-:W-:Y:S02]  /*1700*/  UIMAD UR7, UR5, UR29, URZ ;  /* 0x0000001d050772a4 */ /* 0x000fe4000f8e02ff */
[----:B------:R-:W-:Y:S02]  /*1710*/  USEL UR5, UR31, UR16, !UP1 ;  /* 0x000000101f057287 */ /* 0x000fe4000c800000 */
[----:B------:R-:W-:Y:S02]  /*1720*/  UIMAD UR12, UR6, UR29, URZ ;  /* 0x0000001d060c72a4 */ /* 0x000fe4000f8e02ff */
[----:B------:R-:W-:-:S02]  /*1730*/  UISETP.GE.AND UP0, UPT, UR4, UR7, UPT ;  /* 0x000000070400728c */ /* 0x000fc4000bf06270 */
[----:B------:R-:W-:Y:S02]  /*1740*/  UIMAD.WIDE.U32 UR10, UR4, UR8, URZ ;  /* 0x00000008040a72a5 */ /* 0x000fe4000f8e00ff */
[----:B------:R-:W-:Y:S02]  /*1750*/  UISETP.GE.OR UP0, UPT, UR5, UR12, UP0 ;  /* 0x0000000c0500728c */ /* 0x000fe40008706670 */
[----:B------:R-:W-:Y:S02]  /*1760*/  UIMAD.WIDE.U32 UR12, UR5, UR8, URZ ;  /* 0x00000008050c72a5 */ /* 0x000fe4000f8e00ff */
[----:B------:R-:W-:Y:S01]  /*1770*/  UIADD3 UR10, UPT, UPT, -UR4, URZ, URZ ;  /* 0x000000ff040a7290 */ /* 0x000fe2000fffe1ff */
[----:B------:R-:W-:Y:S01]  /*1780*/  UMOV UR8, UR11 ;  /* 0x0000000b00087c82 */ /* 0x000fe20008000000 */
[----:B------:R-:W-:Y:S02]  /*1790*/  UIADD3 UR20, UPT, UPT, -UR5, URZ, URZ ;  /* 0x000000ff05147290 */ /* 0x000fe4000fffe1ff */
[----:B------:R-:W-:-:S03]  /*17a0*/  USHF.R.U32.HI UR8, URZ, UR9, UR8 ;  /* 0x00000009ff087299 */ /* 0x000fc60008011608 */
[----:B------:R-:W-:Y:S01]  /*17b0*/  @!UP0 UMOV UR7, UR13 ;  /* 0x0000000d00078c82 */ /* 0x000fe20008000000 */
[----:B------:R-:W-:Y:S02]  /*17c0*/  UIMAD UR28, UR14, UR10, UR28 ;  /* 0x0000000a0e1c72a4 */ /* 0x000fe4000f8e021c */
[----:B------:R-:W-:Y:S02]  /*17d0*/  USEL UR8, UR4, UR8, !UP2 ;  /* 0x0000000804087287 */ /* 0x000fe4000d000000 */
[----:B------:R-:W-:Y:S02]  /*17e0*/  @!UP0 USHF.R.U32.HI UR7, URZ, UR9, UR7 ;  /* 0x00000009ff078299 */ /* 0x000fe40008011607 */
[----:B------:R-:W-:Y:S02]  /*17f0*/  UIADD3 UR9, UPT, UPT, -UR8, URZ, URZ ;  /* 0x000000ff08097290 */ /* 0x000fe4000fffe1ff */
[----:B------:R-:W-:Y:S02]  /*1800*/  @!UP0 USEL UR7, UR5, UR7, !UP2 ;  /* 0x0000000705078287 */ /* 0x000fe4000d000000 */
[----:B------:R-:W-:-:S02]  /*1810*/  UIMAD UR9, UR29, UR9, UR4 ;  /* 0x000000091d0972a4 */ /* 0x000fc4000f8e0204 */
[----:B------:R-:W-:Y:S02]  /*1820*/  @!UP0 UIADD3 UR8, UPT, UPT, UR8, -UR7, URZ ;  /* 0x8000000708088290 */ /* 0x000fe4000fffe0ff */
[----:B------:R-:W-:Y:S02]  /*1830*/  @!UP0 UIMAD UR6, UR9, UR6, UR7 ;  /* 0x00000006090682a4 */ /* 0x000fe4000f8e0207 */
[----:B------:R-:W-:Y:S02]  /*1840*/  @!UP0 UIMAD UR4, UR8, UR29, UR5 ;  /* 0x0000001d080482a4 */ /* 0x000fe4000f8e0205 */
[----:B------:R-:W-:Y:S02]  /*1850*/  UIMAD UR20, UR30, UR20, UR31 ;  /* 0x000000141e1472a4 */ /* 0x000fe4000f8e021f */
[----:B------:R-:W-:Y:S01]  /*1860*/  UIMAD UR28, UR4, UR14, UR28 ;  /* 0x0000000e041c72a4 */ /* 0x000fe2000f8e021c */
[----:B------:R-:W-:Y:S02]  /*1870*/  @!UP0 UMOV UR5, UR6 ;  /* 0x0000000600058c82 */ /* 0x000fe40008000000 */
[----:B------:R-:W-:-:S12]  /*1880*/  UIMAD UR20, UR5, UR30, UR20 ;  /* 0x0000001e051472a4 */ /* 0x000fd8000f8e0214 */
.L_x_19:
[----:B------:R-:W-:-:S09]  /*1890*/  UISETP.NE.AND UP0, UPT, UR33, 0x1, UPT ;  /* 0x000000012100788c */ /* 0x000fd2000bf05270 */
[----:B------:R-:W-:Y:S05]  /*18a0*/  BRA.U UP0, `(.L_x_20) ;  /* 0x0000000100447547 */ /* 0x000fea000b800000 */
[----:B------:R-:W2:Y:S01]  /*18b0*/  LDCU.128 UR8, c[0x0][0xb10] ;  /* 0x00016200ff0877ac */ /* 0x000ea20008000c00 */
[----:B------:R-:W3:Y:S01]  /*18c0*/  LDCU UR12, c[0x0][0xb0c] ;  /* 0x00016180ff0c77ac */ /* 0x000ee20008000800 */
[----:B------:R-:W4:Y:S01]  /*18d0*/  LDCU UR13, c[0x0][0xb20] ;  /* 0x00016400ff0d77ac */ /* 0x000f220008000800 */
[----:B--2---:R-:W-:Y:S02]  /*18e0*/  UIMAD.WIDE.U32 UR6, UR20, UR8, URZ ;  /* 0x00000008140672a5 */ /* 0x004fe4000f8e00ff */
[----:B------:R-:W-:Y:S02]  /*18f0*/  UIMAD.WIDE.U32 UR4, UR28, UR11, URZ ;  /* 0x0000000b1c0472a5 */ /* 0x000fe4000f8e00ff */
[----:B---3--:R-:W-:Y:S02]  /*1900*/  UISETP.NE.AND UP1, UPT, UR12, 0x1, UPT ;  /* 0x000000010c00788c */ /* 0x008fe4000bf25270 */
[----:B------:R-:W-:Y:S01]  /*1910*/  UISETP.NE.AND UP0, UPT, UR10, 0x1, UPT ;  /* 0x000000010a00788c */ /* 0x000fe2000bf05270 */
[----:B------:R-:W-:-:S02]  /*1920*/  UMOV UR6, UR7 ;  /* 0x0000000700067c82 */ /* 0x000fc40008000000 */
[----:B------:R-:W-:Y:S01]  /*1930*/  UMOV UR4, UR5 ;  /* 0x0000000500047c82 */ /* 0x000fe20008000000 */
[----:B------:R-:W-:Y:S02]  /*1940*/  USHF.R.U32.HI UR9, URZ, UR9, UR6 ;  /* 0x00000009ff097299 */ /* 0x000fe40008011606 */
[----:B----4-:R-:W-:Y:S02]  /*1950*/  USHF.R.U32.HI UR4, URZ, UR13, UR4 ;  /* 0x0000000dff047299 */ /* 0x010fe40008011604 */
[----:B------:R-:W-:Y:S02]  /*1960*/  USEL UR5, UR20, UR9, !UP1 ;  /* 0x0000000914057287 */ /* 0x000fe4000c800000 */
[----:B------:R-:W-:-:S04]  /*1970*/  USEL UR4, UR28, UR4, !UP0 ;  /* 0x000000041c047287 */ /* 0x000fc8000c000000 */
[----:B------:R-:W-:Y:S02]  /*1980*/  UIADD3 UR6, UPT, UPT, -UR4, UR5, URZ ;  /* 0x0000000504067290 */ /* 0x000fe4000fffe1ff */
[----:B------:R-:W-:Y:S02]  /*1990*/  UIADD3 UR4, UPT, UPT, UR4, -UR5, URZ ;  /* 0x8000000504047290 */ /* 0x000fe4000fffe0ff */
[----:B------:R-:W-:Y:S02]  /*19a0*/  UIMAD UR28, UR6, UR10, UR28 ;  /* 0x0000000a061c72a4 */ /* 0x000fe4000f8e021c */
[----:B------:R-:W-:-:S12]  /*19b0*/  UIMAD UR20, UR4, UR12, UR20 ;  /* 0x0000000c041472a4 */ /* 0x000fd8000f8e0214 */
.L_x_20:
[----:B------:R-:W-:-:S09]  /*19c0*/  UISETP.EQ.U32.AND UP0, UPT, UR34, 0x1, UPT ;  /* 0x000000012200788c */ /* 0x000fd2000bf02070 */
[----:B------:R-:W-:Y:S05]  /*19d0*/  BRA.U !UP0, `(.L_x_21) ;  /* 0x00000001080c7547 */ /* 0x000fea000b800000 */
[----:B------:R-:W-:Y:S01]  /*19e0*/  UCGABAR_WAIT ;  /* 0x0000000000007dc7 */ /* 0x000fe20008000000 */
[----:B------:R-:W-:Y:S01]  /*19f0*/  CCTL.IVALL ;  /* 0x00000000ff00798f */ /* 0x000fe20002000000 */
[----:B------:R-:W-:Y:S05]  /*1a00*/  BRA `(.L_x_22) ;  /* 0x0000000000047947 */ /* 0x000fea0003800000 */
.L_x_21:
[----:B------:R-:W-:Y:S06]  /*1a10*/  BAR.SYNC.DEFER_BLOCKING 0x0 ;  /* 0x0000000000007b1d */ /* 0x000fec0000010000 */
.L_x_22:
[----:B------:R-:W-:Y:S05]  /*1a20*/  BRA.U UP3, `(.L_x_23) ;  /* 0x0000001903287547 */ /* 0x000fea000b800000 */
[----:B------:R-:W2:Y:S01]  /*1a30*/  LDCU UR6, c[0x0][0x38c] ;  /* 0x00007180ff0677ac */ /* 0x000ea20008000800 */
[----:B------:R-:W-:Y:S01]  /*1a40*/  PLOP3.LUT P1, PT, PT, PT, UP5, 0x80, 0x8 ;  /* 0x000000000008781c */ /* 0x000fe20003f2f058 */
[----:B------:R-:W-:Y:S01]  /*1a50*/  IMAD.MOV.U32 R12, RZ, RZ, 0x1 ;  /* 0x00000001ff0c7424 */ /* 0x000fe200078e00ff */
[----:B------:R-:W-:Y:S01]  /*1a60*/  ISETP.NE.AND P2, PT, R0, RZ, P3 ;  /* 0x000000ff0000720c */ /* 0x000fe20001f45270 */
[----:B------:R-:W-:Y:S01]  /*1a70*/  USHF.L.U32 UR7, UR31, 0x6, URZ ;  /* 0x000000061f077899 */ /* 0x000fe200080006ff */
[----:B------:R-:W-:Y:S01]  /*1a80*/  PLOP3.LUT P1, PT, P1, PT, PT, 0x8, 0x80 ;  /* 0x000000000080781c */ /* 0x000fe20000f2e170 */
[----:B------:R-:W-:Y:S01]  /*1a90*/  UISETP.NE.AND UP1, UPT, UR25, URZ, UPT ;  /* 0x000000ff1900728c */ /* 0x000fe2000bf25270 */
[----:B------:R-:W-:Y:S01]  /*1aa0*/  CS2R R10, SRZ ;  /* 0x00000000000a7805 */ /* 0x000fe2000001ff00 */
[----:B------:R-:W-:Y:S01]  /*1ab0*/  IMAD.MOV.U32 R9, RZ, RZ, RZ ;  /* 0x000000ffff097224 */ /* 0x000fe200078e00ff */
[----:B------:R-:W3:Y:S01]  /*1ac0*/  LDCU UR40, c[0x0][0x370] ;  /* 0x00006e00ff2877ac */ /* 0x000ee20008000800 */
[----:B------:R-:W-:Y:S01]  /*1ad0*/  IMAD.MOV.U32 R8, RZ, RZ, 0x1 ;  /* 0x00000001ff087424 */ /* 0x000fe200078e00ff */
[----:B------:R-:W-:Y:S01]  /*1ae0*/  USEL UR25, UR46, 0x2, UP1 ;  /* 0x000000022e197887 */ /* 0x000fe20008800000 */
[----:B------:R-:W4:Y:S01]  /*1af0*/  LDCU.64 UR30, c[0x0][0x348] ;  /* 0x00006900ff1e77ac */ /* 0x000f220008000a00 */
[----:B--2---:R-:W-:-:S02]  /*1b00*/  UIADD3 UR5, UPT, UPT, UR6, 0x1f, URZ ;  /* 0x0000001f06057890 */ /* 0x004fc4000fffe0ff */
[----:B------:R-:W-:Y:S02]  /*1b10*/  UIADD3 UR49, UPT, UPT, UR6, 0x3e, URZ ;  /* 0x0000003e06317890 */ /* 0x000fe4000fffe0ff */
[----:B------:R-:W-:Y:S01]  /*1b20*/  USHF.R.S32.HI UR4, URZ, 0x1f, UR5 ;  /* 0x0000001fff047899 */ /* 0x000fe20008011405 */
[----:B------:R-:W2:Y:S03]  /*1b30*/  LDCU UR39, c[0x0][0x374] ;  /* 0x00006e80ff2777ac */ /* 0x000ea60008000800 */
[----:B------:R-:W-:Y:S02]  /*1b40*/  ULEA.HI UR4, UR4, UR5, URZ, 0x5 ;  /* 0x0000000504047291 */ /* 0x000fe4000f8f28ff */
[----:B------:R-:W-:Y:S02]  /*1b50*/  ULOP3.LUT UR5, UR7, 0x40, URZ, 0xc0, !UPT ;  /* 0x0000004007057892 */ /* 0x000fe4000f8ec0ff */
[----:B------:R-:W-:-:S02]  /*1b60*/  USHF.R.S32.HI UR42, URZ, 0x5, UR4 ;  /* 0x00000005ff2a7899 */ /* 0x000fc40008011404 */
[----:B------:R-:W-:Y:S02]  /*1b70*/  UIADD3 UR4, UPT, UPT, UR6, -0x1, URZ ;  /* 0xffffffff06047890 */ /* 0x000fe4000fffe0ff */
[----:B------:R-:W-:Y:S02]  /*1b80*/  UISETP.LT.U32.AND UP0, UPT, UR42, 0xc, UPT ;  /* 0x0000000c2a00788c */ /* 0x000fe4000bf01070 */
[----:B------:R-:W-:Y:S02]  /*1b90*/  UISETP.GE.U32.AND UP2, UPT, UR4, -0x3f, UPT ;  /* 0xffffffc10400788c */ /* 0x000fe4000bf46070 */
[----:B------:R-:W-:Y:S02]  /*1ba0*/  USEL UR41, UR42, 0xc, UP0 ;  /* 0x0000000c2a297887 */ /* 0x000fe40008000000 */
[----:B------:R-:W-:Y:S02]  /*1bb0*/  ULEA UR48, UR32, UR5, 0x5 ;  /* 0x0000000520307291 */ /* 0x000fe4000f8e28ff */
[----:B------:R-:W-:-:S02]  /*1bc0*/  UIADD3 UR4, UPT, UPT, UR41, -0x1, URZ ;  /* 0xffffffff29047890 */ /* 0x000fc4000fffe0ff */
[----:B------:R-:W-:Y:S02]  /*1bd0*/  ULEA UR44, UR44, UR5, 0x5 ;  /* 0x000000052c2c7291 */ /* 0x000fe4000f8e28ff */
[----:B------:R-:W-:Y:S02]  /*1be0*/  UIADD3 UR46, UPT, UPT, UR42, -UR41, URZ ;  /* 0x800000292a2e7290 */ /* 0x000fe4000fffe0ff */
[----:B------:R-:W-:Y:S01]  /*1bf0*/  @UP2 UIADD3 UR4, UPT, UPT, UR41, URZ, URZ ;  /* 0x000000ff29042290 */ /* 0x000fe2000fffe0ff */
[----:B------:R-:W-:-:S03]  /*1c00*/  UMOV UR7, URZ ;  /* 0x000000ff00077c82 */ /* 0x000fc60008000000 */
[----:B------:R-:W-:Y:S02]  /*1c10*/  UIADD3 UR29, UPT, UPT, UR4, 0x1, URZ ;  /* 0x00000001041d7890 */ /* 0x000fe4000fffe0ff */
[----:B--234-:R-:W-:-:S12]  /*1c20*/  UIADD3 UR43, UPT, UPT, -UR4, URZ, URZ ;  /* 0x000000ff042b7290 */ /* 0x01cfd8000fffe1ff */
.L_x_43:
[----:B------:R-:W-:Y:S01]  /*1c30*/  UISETP.NE.AND UP0, UPT, UR47, URZ, UPT ;  /* 0x000000ff2f00728c */ /* 0x000fe2000bf05270 */
[----:B------:R-:W2:Y:S08]  /*1c40*/  S2UR UR47, SR_CgaCtaId ;  /* 0x00000000002f79c3 */ /* 0x000eb00000008800 */
[----:B------:R-:W-:Y:S05]  /*1c50*/  BRA.U UP0, `(.L_x_24) ;  /* 0x0000000100347547 */ /* 0x000fea000b800000 */
[----:B------:R-:W3:Y:S01]  /*1c60*/  S2R R0, SR_CgaCtaId ;  /* 0x0000000000007919 */ /* 0x000ee20000008800 */
[----:B------:R-:W-:-:S04]  /*1c70*/  MOV R2, 0x400 ;  /* 0x0000040000027802 */ /* 0x000fc80000000f00 */
[----:B---3--:R-:W-:Y:S02]  /*1c80*/  LEA R0, R0, R2, 0x18 ;  /* 0x0000000200007211 */ /* 0x008fe400078ec0ff */
[----:B------:R-:W-:-:S03]  /*1c90*/  SHF.L.U32 R2, R8, 0x1f, RZ ;  /* 0x0000001f08027819 */ /* 0x000fc600000006ff */
[----:B------:R-:W-:-:S04]  /*1ca0*/  IMAD R0, R9, 0x8, R0 ;  /* 0x0000000809007824 */ /* 0x000fc800078e0200 */
[----:B------:R-:W3:Y:S02]  /*1cb0*/  SYNCS.PHASECHK.TRANS64.TRYWAIT P0, [R0+URZ+0x180], R2 ;  /* 0x00018002000075a7 */ /* 0x000ee400080011ff */
[----:B---3--:R-:W-:Y:S05]  /*1cc0*/  @!P0 BRA `(.L_x_25) ;  /* 0x0000007000e88947 */ /* 0x008fea0003800000 */
.L_x_158:
[----:B------:R-:W-:Y:S01]  /*1cd0*/  VIADD R9, R9, 0x1 ;  /* 0x0000000109097836 */ /* 0x000fe20000000000 */
[----:B------:R3:W-:Y:S04]  /*1ce0*/  SYNCS.ARRIVE.TRANS64.A1T0 RZ, [R0+URZ+0x170], RZ ;  /* 0x000170ff00ff79a7 */ /* 0x0007e800081000ff */
[----:B------:R-:W-:-:S04]  /*1cf0*/  ISETP.NE.AND P0, PT, R9, 0x2, PT ;  /* 0x000000020900780c */ /* 0x000fc80003f05270 */
[----:B------:R-:W-:Y:S02]  /*1d00*/  SEL R9, R9, RZ, P0 ;  /* 0x000000ff09097207 */ /* 0x000fe40000000000 */
[----:B---3--:R-:W-:-:S04]  /*1d10*/  SEL R0, RZ, 0x1, P0 ;  /* 0x00000001ff007807 */ /* 0x008fc80000000000 */
[----:B------:R-:W-:-:S07]  /*1d20*/  LOP3.LUT R8, R8, R0, RZ, 0x3c, !PT ;  /* 0x0000000008087212 */ /* 0x000fce00078e3cff */
.L_x_24:
[----:B------:R-:W-:Y:S01]  /*1d30*/  UMOV UR6, 0x400 ;  /* 0x0000040000067882 */ /* 0x000fe20000000000 */
[----:B------:R-:W-:Y:S01]  /*1d40*/  SHF.L.U32 R0, R12, 0x1f, RZ ;  /* 0x0000001f0c007819 */ /* 0x000fe200000006ff */
[----:B--2---:R-:W-:Y:S02]  /*1d50*/  ULEA UR6, UR47, UR6, 0x18 ;  /* 0x000000062f067291 */ /* 0x004fe4000f8ec0ff */
[----:B------:R-:W-:Y:S02]  /*1d60*/  UISETP.GE.U32.AND UP0, UPT, UR49, 0x3f, UPT ;  /* 0x0000003f3100788c */ /* 0x000fe4000bf06070 */
[----:B------:R-:W-:Y:S02]  /*1d70*/  ULEA UR4, UR7, UR6, 0x3 ;  /* 0x0000000607047291 */ /* 0x000fe4000f8e18ff */
[----:B------:R-:W-:Y:S01]  /*1d80*/  ULEA UR11, UR28, UR48, 0x7 ;  /* 0x000000301c0b7291 */ /* 0x000fe2000f8e38ff */
[----:B------:R-:W-:-:S06]  /*1d90*/  UMOV UR13, URZ ;  /* 0x000000ff000d7c82 */ /* 0x000fcc0008000000 */
[----:B------:R2:W3:Y:S01]  /*1da0*/  SYNCS.PHASECHK.TRANS64.TRYWAIT P0, [UR4+0x60], R0 ;  /* 0x00006000ff0075a7 */ /* 0x0004e20008001104 */
[----:B------:R-:W-:-:S04]  /*1db0*/  ULEA.HI UR4, UR20, UR20, URZ, 0x1 ;  /* 0x0000001414047291 */ /* 0x000fc8000f8f08ff */
[----:B------:R-:W-:-:S04]  /*1dc0*/  USHF.L.U32 UR4, UR4, 0x6, URZ ;  /* 0x0000000604047899 */ /* 0x000fc800080006ff */
[----:B------:R-:W-:-:S04]  /*1dd0*/  ULOP3.LUT UR35, UR4, 0xffffff80, URZ, 0xc0, !UPT ;  /* 0xffffff8004237892 */ /* 0x000fc8000f8ec0ff */
[----:B------:R-:W-:Y:S01]  /*1de0*/  UIADD3 UR35, UPT, UPT, UR44, UR35, URZ ;  /* 0x000000232c237290 */ /* 0x000fe2000fffe0ff */
[----:B------:R-:W-:Y:S11]  /*1df0*/  BRA.U !UP0, `(.L_x_26) ;  /* 0x0000000108d47547 */ /* 0x000ff6000b800000 */
[----:B------:R-:W-:Y:S01]  /*1e00*/  UMOV UR18, UR43 ;  /* 0x0000002b00127c82 */ /* 0x000fe20008000000 */
[----:B------:R-:W-:Y:S01]  /*1e10*/  UMOV UR4, UR7 ;  /* 0x0000000700047c82 */ /* 0x000fe20008000000 */
[----:B------:R-:W-:-:S05]  /*1e20*/  UMOV UR34, URZ ;  /* 0x000000ff00227c82 */ /* 0x000fca0008000000 */
.L_x_32:
[----:B------:R-:W-:Y:S01]  /*1e30*/  ULEA UR33, UR4, UR6, 0x3 ;  /* 0x0000000604217291 */ /* 0x000fe2000f8e18ff */
[----:B------:R-:W-:Y:S01]  /*1e40*/  @P3 MOV R2, 0x8000 ;  /* 0x0000800000023802 */ /* 0x000fe20000000f00 */
[----:B-1-3--:R-:W-:Y:S10]  /*1e50*/  @P0 BRA `(.L_x_27) ;  /* 0x00000000000c0947 */ /* 0x00aff40003800000 */
[----:B------:R-:W-:-:S04]  /*1e60*/  SHF.L.U32 R3, R12, 0x1f, RZ ;  /* 0x0000001f0c037819 */ /* 0x000fc800000006ff */
[----:B------:R-:W3:Y:S02]  /*1e70*/  SYNCS.PHASECHK.TRANS64.TRYWAIT P0, [UR33+0x60], R3 ;  /* 0x00006003ff0075a7 */ /* 0x000ee40008001121 */
[----:B---3--:R-:W-:Y:S05]  /*1e80*/  @!P0 BRA `(.L_x_28) ;  /* 0x00000070008c8947 */ /* 0x008fea0003800000 */
.L_x_27:
[----:B------:R3:W-:Y:S01]  /*1e90*/  @P3 SYNCS.ARRIVE.TRANS64 RZ, [UR33], R2 ;  /* 0x00000002ffff39a7 */ /* 0x0007e20008000021 */
[----:B------:R-:W-:Y:S02]  /*1ea0*/  ULOP3.LUT UR5, UR25, 0x2, URZ, 0xfc, !UPT ;  /* 0x0000000219057892 */ /* 0x000fe4000f8efcff */
[----:B------:R-:W-:Y:S02]  /*1eb0*/  UIADD3 UR18, UPT, UPT, UR18, 0x1, URZ ;  /* 0x0000000112127890 */ /* 0x000fe4000fffe0ff */
[----:B------:R-:W-:Y:S02]  /*1ec0*/  UISETP.NE.AND UP0, UPT, UR5, 0x2, UPT ;  /* 0x000000020500788c */ /* 0x000fe4000bf05270 */
[----:B------:R-:W-:-:S07]  /*1ed0*/  UISETP.NE.AND UP2, UPT, UR18, 0x1, UPT ;  /* 0x000000011200788c */ /* 0x000fce000bf45270 */
[----:B------:R-:W-:Y:S05]  /*1ee0*/  BRA.U UP0, `(.L_x_29) ;  /* 0x0000000100047547 */ /* 0x000fea000b800000 */
[----:B-1----:R-:W-:Y:S05]  /*1ef0*/  BPT.TRAP 0x1 ;  /* 0x000000040000795c */ /* 0x002fea0000300000 */
.L_x_29:
[----:B------:R-:W-:Y:S04]  /*1f00*/  BSSY.RECONVERGENT B0, `(.L_x_30) ;  /* 0x0000003000007945 */ /* 0x000fe80003800200 */
[----:B------:R-:W-:Y:S05]  /*1f10*/  @!P2 BRA `(.L_x_31) ;  /* 0x000000000004a947 */ /* 0x000fea0003800000 */
[----:B-1----:R-:W-:Y:S05]  /*1f20*/  BPT.TRAP 0x1 ;  /* 0x000000040000795c */ /* 0x002fea0000300000 */
.L_x_31:
[----:B-1----:R-:W-:Y:S05]  /*1f30*/  BSYNC.RECONVERGENT B0 ;  /* 0x0000000000007941 */ /* 0x002fea0003800200 */
.L_x_30:
[----:B------:R-:W-:Y:S02]  /*1f40*/  UIADD3 UR5, UPT, UPT, UR4, 0x1, URZ ;  /* 0x0000000104057890 */ /* 0x000fe4000fffe0ff */
[----:B------:R-:W-:Y:S02]  /*1f50*/  USHF.L.U32 UR4, UR4, 0xb, URZ ;  /* 0x0000000b04047899 */ /* 0x000fe400080006ff */
[----:B------:R-:W-:Y:S02]  /*1f60*/  UISETP.NE.AND UP0, UPT, UR5, 0xc, UPT ;  /* 0x0000000c0500788c */ /* 0x000fe4000bf05270 */
[----:B------:R-:W-:Y:S02]  /*1f70*/  ULOP3.LUT UR32, UR27, UR4, URZ, 0xfc, !UPT ;  /* 0x000000041b207292 */ /* 0x000fe4000f8efcff */
[----:B------:R-:W-:Y:S02]  /*1f80*/  USEL UR8, URZ, 0x1, UP0 ;  /* 0x00000001ff087887 */ /* 0x000fe40008000000 */
[----:B------:R-:W-:-:S02]  /*1f90*/  USEL UR7, UR5, URZ, UP0 ;  /* 0x000000ff05077287 */ /* 0x000fc40008000000 */
[----:B------:R-:W-:Y:S02]  /*1fa0*/  UIADD3 UR16, UP1, UPT, UR30, 0x80, URZ ;  /* 0x000000801e107890 */ /* 0x000fe4000ff3e0ff */
[----:B------:R-:W-:Y:S01]  /*1fb0*/  ULEA UR5, UR7, UR6, 0x3 ;  /* 0x0000000607057291 */ /* 0x000fe2000f8e18ff */
[----:B------:R-:W-:Y:S01]  /*1fc0*/  LOP3.LUT R12, R12, UR8, RZ, 0x3c, !PT ;  /* 0x000000080c0c7c12 */ /* 0x000fe2000f8e3cff */
[----:B------:R-:W-:Y:S02]  /*1fd0*/  ULOP3.LUT UR8, UR26, UR4, URZ, 0xfc, !UPT ;  /* 0x000000041a087292 */ /* 0x000fe4000f8efcff */
[----:B------:R-:W-:Y:S01]  /*1fe0*/  ULEA UR32, UR32, UR6, 0x2 ;  /* 0x0000000620207291 */ /* 0x000fe2000f8e10ff */
[----:B--2---:R-:W-:Y:S01]  /*1ff0*/  SHF.L.U32 R0, R12, 0x1f, RZ ;  /* 0x0000001f0c007819 */ /* 0x004fe200000006ff */
[----:B------:R-:W-:Y:S02]  /*2000*/  UIADD3 UR14, UP0, UPT, UR30, 0x180, URZ ;  /* 0x000001801e0e7890 */ /* 0x000fe4000ff1e0ff */
[----:B------:R-:W-:Y:S01]  /*2010*/  ULEA UR8, UR8, UR6, 0x2 ;  /* 0x0000000608087291 */ /* 0x000fe2000f8e10ff */
[----:B------:R4:W1:Y:S01]  /*2020*/  SYNCS.PHASECHK.TRANS64.TRYWAIT P0, [UR5+0x60], R0 ;  /* 0x00006000ff0075a7 */ /* 0x0008620008001105 */
[----:B------:R-:W-:-:S02]  /*2030*/  ULOP3.LUT UR33, UR33, 0xfefffff8, URZ, 0xc0, !UPT ;  /* 0xfefffff821217892 */ /* 0x000fc4000f8ec0ff */
[----:B------:R-:W-:Y:S02]  /*2040*/  UIADD3.X UR17, UPT, UPT, URZ, UR31, URZ, UP1, !UPT ;  /* 0x0000001fff117290 */ /* 0x000fe40008ffe4ff */
[----:B------:R-:W-:Y:S02]  /*2050*/  UIADD3 UR32, UPT, UPT, UR32, 0x8400, URZ ;  /* 0x0000840020207890 */ /* 0x000fe4000fffe0ff */
[----:B------:R-:W-:Y:S02]  /*2060*/  UPRMT UR5, URZ, 0x5410, UR24 ;  /* 0x00005410ff057896 */ /* 0x000fe40008000018 */
[----:B------:R-:W-:Y:S02]  /*2070*/  UIADD3 UR8, UPT, UPT, UR8, 0x20400, URZ ;  /* 0x0002040008087890 */ /* 0x000fe4000fffe0ff */
[----:B------:R-:W-:Y:S02]  /*2080*/  UIADD3.X UR15, UPT, UPT, URZ, UR31, URZ, UP0, !UPT ;  /* 0x0000001fff0f7290 */ /* 0x000fe400087fe4ff */
[----:B------:R-:W-:Y:S01]  /*2090*/  UPRMT UR4, URZ, 0x5410, UR21 ;  /* 0x00005410ff047896 */ /* 0x000fe20008000015 */
[----:B------:R-:W-:Y:S01]  /*20a0*/  UMOV UR22, 0x0 ;  /* 0x0000000000167882 */ /* 0x000fe20000000000 */
[----:B------:R-:W-:Y:S01]  /*20b0*/  UMOV UR23, 0x10000000 ;  /* 0x1000000000177882 */ /* 0x000fe20000000000 */
[----:B------:R-:W-:Y:S01]  /*20c0*/  UMOV UR10, UR34 ;  /* 0x00000022000a7c82 */ /* 0x000fe20008000000 */
[----:B------:R-:W-:Y:S01]  /*20d0*/  UMOV UR12, UR36 ;  /* 0x00000024000c7c82 */ /* 0x000fe20008000000 */
[----:B------:R-:W-:Y:S01]  /*20e0*/  UMOV UR9, UR33 ;  /* 0x0000002100097c82 */ /* 0x000fe20008000000 */
[----:B------:R2:W-:Y:S01]  /*20f0*/  UTMALDG.3D.MULTICAST.2CTA [UR32], [UR16], UR5, desc[UR22] ;  /* 0x00001620100073b4 */ /* 0x0005e20008211805 */
[----:B------:R-:W-:-:S02]  /*2100*/  UMOV UR13, UR29 ;  /* 0x0000001d000d7c82 */ /* 0x000fc40008000000 */
[----:B------:R3:W-:Y:S01]  /*2110*/  UTMALDG.3D.MULTICAST.2CTA [UR8], [UR14], UR4, desc[UR22] ;  /* 0x000016080e0073b4 */ /* 0x0007e20008211804 */
[----:B--2---:R-:W-:Y:S01]  /*2120*/  UIADD3 UR34, UPT, UPT, UR34, 0x20, URZ ;  /* 0x0000002022227890 */ /* 0x004fe2000fffe0ff */
[----:B---3--:R-:W-:Y:S01]  /*2130*/  UMOV UR4, UR7 ;  /* 0x0000000700047c82 */ /* 0x008fe20008000000 */
[----:B----4-:R-:W-:Y:S10]  /*2140*/  BRA.U UP2, `(.L_x_32) ;  /* 0xfffffffd02387547 */ /* 0x010ff4000b83ffff */
.L_x_26:
[----:B------:R-:W-:Y:S01]  /*2150*/  ULEA UR4, UR7, UR6, 0x3 ;  /* 0x0000000607047291 */ /* 0x000fe2000f8e18ff */
[----:B--2---:R-:W-:Y:S01]  /*2160*/  SHF.L.U32 R0, R12, 0x1f, RZ ;  /* 0x0000001f0c007819 */ /* 0x004fe200000006ff */
[----:B------:R-:W-:Y:S01]  /*2170*/  @!P1 SYNCS.ARRIVE.TRANS64.A1T0 RZ, [UR6+0x108], RZ ;  /* 0x000108ffffff99a7 */ /* 0x000fe20008100006 */
[----:B------:R-:W-:-:S06]  /*2180*/  UISETP.GT.AND UP0, UPT, UR42, UR41, UPT ;  /* 0x000000292a00728c */ /* 0x000fcc000bf04270 */
[----:B-1-3--:R1:W2:Y:S03]  /*2190*/  SYNCS.PHASECHK.TRANS64.TRYWAIT P0, [UR4+0x60], R0 ;  /* 0x00006000ff0075a7 */ /* 0x00a2a60008001104 */
[----:B------:R-:W-:Y:S05]  /*21a0*/  BRA.U !UP0, `(.L_x_33) ;  /* 0x0000000108d47547 */ /* 0x000fea000b800000 */
[----:B------:R-:W-:Y:S01]  /*21b0*/  UIADD3 UR28, UPT, UPT, UR46, UR13, URZ ;  /* 0x0000000d2e1c7290 */ /* 0x000fe2000fffe0ff */
[----:B------:R-:W-:-:S11]  /*21c0*/  UMOV UR4, UR7 ;  /* 0x0000000700047c82 */ /* 0x000fd60008000000 */
.L_x_39:
[----:B------:R-:W-:Y:S01]  /*21d0*/  ULEA UR17, UR4, UR6, 0x3 ;  /* 0x0000000604117291 */ /* 0x000fe2000f8e18ff */
[----:B--2---:R-:W-:Y:S01]  /*21e0*/  @P3 MOV R2, 0x8000 ;  /* 0x0000800000023802 */ /* 0x004fe20000000f00 */
[----:B--2-4-:R-:W-:Y:S10]  /*21f0*/  @P0 BRA `(.L_x_34) ;  /* 0x00000000000c0947 */ /* 0x014ff40003800000 */
[----:B------:R-:W-:-:S04]  /*2200*/  SHF.L.U32 R3, R12, 0x1f, RZ ;  /* 0x0000001f0c037819 */ /* 0x000fc800000006ff */
[----:B------:R-:W2:Y:S02]  /*2210*/  SYNCS.PHASECHK.TRANS64.TRYWAIT P0, [UR17+0x60], R3 ;  /* 0x00006003ff0075a7 */ /* 0x000ea40008001111 */
[----:B--2---:R-:W-:Y:S05]  /*2220*/  @!P0 BRA `(.L_x_35) ;  /* 0x0000006c00bc8947 */ /* 0x004fea0003800000 */
.L_x_34:
[----:B------:R2:W-:Y:S01]  /*2230*/  @P3 SYNCS.ARRIVE.TRANS64 RZ, [UR17], R2 ;  /* 0x00000002ffff39a7 */ /* 0x0005e20008000011 */
[----:B------:R-:W-:-:S04]  /*2240*/  ULOP3.LUT UR5, UR25, 0x2, URZ, 0xfc, !UPT ;  /* 0x0000000219057892 */ /* 0x000fc8000f8efcff */
[----:B------:R-:W-:-:S09]  /*2250*/  UISETP.NE.AND UP0, UPT, UR5, 0x2, UPT ;  /* 0x000000020500788c */ /* 0x000fd2000bf05270 */
[----:B------:R-:W-:Y:S05]  /*2260*/  BRA.U UP0, `(.L_x_36) ;  /* 0x0000000100047547 */ /* 0x000fea000b800000 */
[----:B------:R-:W-:Y:S05]  /*2270*/  BPT.TRAP 0x1 ;  /* 0x000000040000795c */ /* 0x000fea0000300000 */
.L_x_36:
[----:B------:R-:W-:Y:S04]  /*2280*/  BSSY.RECONVERGENT B0, `(.L_x_37) ;  /* 0x0000003000007945 */ /* 0x000fe80003800200 */
[----:B------:R-:W-:Y:S05]  /*2290*/  @!P2 BRA `(.L_x_38) ;  /* 0x000000000004a947 */ /* 0x000fea0003800000 */
[----:B------:R-:W-:Y:S05]  /*22a0*/  BPT.TRAP 0x1 ;  /* 0x000000040000795c */ /* 0x000fea0000300000 */
.L_x_38:
[----:B------:R-:W-:Y:S05]  /*22b0*/  BSYNC.RECONVERGENT B0 ;  /* 0x0000000000007941 */ /* 0x000fea0003800200 */
.L_x_37:
[----:B------:R-:W-:Y:S02]  /*22c0*/  UIADD3 UR5, UPT, UPT, UR4, 0x1, URZ ;  /* 0x0000000104057890 */ /* 0x000fe4000fffe0ff */
[----:B------:R-:W-:Y:S02]  /*22d0*/  USHF.L.U32 UR4, UR4, 0xb, URZ ;  /* 0x0000000b04047899 */ /* 0x000fe400080006ff */
[----:B------:R-:W-:Y:S02]  /*22e0*/  UISETP.NE.AND UP0, UPT, UR5, 0xc, UPT ;  /* 0x0000000c0500788c */ /* 0x000fe4000bf05270 */
[----:B------:R-:W-:Y:S02]  /*22f0*/  USHF.L.U32 UR18, UR13, 0x5, URZ ;  /* 0x000000050d127899 */ /* 0x000fe400080006ff */
[----:B------:R-:W-:Y:S02]  /*2300*/  USEL UR8, URZ, 0x1, UP0 ;  /* 0x00000001ff087887 */ /* 0x000fe40008000000 */
[----:B------:R-:W-:-:S02]  /*2310*/  USEL UR7, UR5, URZ, UP0 ;  /* 0x000000ff05077287 */ /* 0x000fc40008000000 */
[----:B------:R-:W-:Y:S02]  /*2320*/  UIADD3 UR22, UP0, UPT, UR30, 0x180, URZ ;  /* 0x000001801e167890 */ /* 0x000fe4000ff1e0ff */
[----:B------:R-:W-:Y:S01]  /*2330*/  ULEA UR5, UR7, UR6, 0x3 ;  /* 0x0000000607057291 */ /* 0x000fe2000f8e18ff */
[----:B------:R-:W-:Y:S01]  /*2340*/  LOP3.LUT R12, R12, UR8, RZ, 0x3c, !PT ;  /* 0x000000080c0c7c12 */ /* 0x000fe2000f8e3cff */
[----:B------:R-:W-:Y:S02]  /*2350*/  UIADD3 UR13, UPT, UPT, UR13, 0x1, URZ ;  /* 0x000000010d0d7890 */ /* 0x000fe4000fffe0ff */
[----:B------:R-:W-:Y:S01]  /*2360*/  UIADD3 UR14, UP1, UPT, UR30, 0x80, URZ ;  /* 0x000000801e0e7890 */ /* 0x000fe2000ff3e0ff */
[----:B-1----:R-:W-:Y:S01]  /*2370*/  SHF.L.U32 R0, R12, 0x1f, RZ ;  /* 0x0000001f0c007819 */ /* 0x002fe200000006ff */
[----:B------:R-:W-:Y:S02]  /*2380*/  UIADD3.X UR23, UPT, UPT, URZ, UR31, URZ, UP0, !UPT ;  /* 0x0000001fff177290 */ /* 0x000fe400087fe4ff */
[----:B------:R-:W-:Y:S01]  /*2390*/  UISETP.NE.AND UP0, UPT, UR13, UR28, UPT ;  /* 0x0000001c0d00728c */ /* 0x000fe2000bf05270 */
[----:B------:R3:W4:Y:S01]  /*23a0*/  SYNCS.PHASECHK.TRANS64.TRYWAIT P0, [UR5+0x60], R0 ;  /* 0x00006000ff0075a7 */ /* 0x0007220008001105 */
[----:B------:R-:W-:-:S02]  /*23b0*/  ULOP3.LUT UR5, UR27, UR4, URZ, 0xfc, !UPT ;  /* 0x000000041b057292 */ /* 0x000fc4000f8efcff */
[----:B------:R-:W-:Y:S02]  /*23c0*/  ULOP3.LUT UR4, UR26, UR4, URZ, 0xfc, !UPT ;  /* 0x000000041a047292 */ /* 0x000fe4000f8efcff */
[----:B------:R-:W-:Y:S02]  /*23d0*/  ULEA UR5, UR5, UR6, 0x2 ;  /* 0x0000000605057291 */ /* 0x000fe4000f8e10ff */
[----:B------:R-:W-:Y:S02]  /*23e0*/  ULEA UR4, UR4, UR6, 0x2 ;  /* 0x0000000604047291 */ /* 0x000fe4000f8e10ff */
[----:B------:R-:W-:Y:S02]  /*23f0*/  UIADD3 UR16, UPT, UPT, UR5, 0x8400, URZ ;  /* 0x0000840005107890 */ /* 0x000fe4000fffe0ff */
[----:B------:R-:W-:Y:S02]  /*2400*/  ULOP3.LUT UR17, UR17, 0xfefffff8, URZ, 0xc0, !UPT ;  /* 0xfefffff811117892 */ /* 0x000fe4000f8ec0ff */
[----:B------:R-:W-:-:S02]  /*2410*/  UIADD3.X UR15, UPT, UPT, URZ, UR31, URZ, UP1, !UPT ;  /* 0x0000001fff0f7290 */ /* 0x000fc40008ffe4ff */
[----:B------:R-:W-:Y:S02]  /*2420*/  UPRMT UR5, URZ, 0x5410, UR24 ;  /* 0x00005410ff057896 */ /* 0x000fe40008000018 */
[----:B------:R-:W-:Y:S02]  /*2430*/  UIADD3 UR8, UPT, UPT, UR4, 0x20400, URZ ;  /* 0x0002040004087890 */ /* 0x000fe4000fffe0ff */
[----:B------:R-:W-:Y:S01]  /*2440*/  UPRMT UR4, URZ, 0x5410, UR21 ;  /* 0x00005410ff047896 */ /* 0x000fe20008000015 */
[----:B------:R-:W-:Y:S01]  /*2450*/  UMOV UR32, 0x0 ;  /* 0x0000000000207882 */ /* 0x000fe20000000000 */
[----:B------:R-:W-:Y:S01]  /*2460*/  UMOV UR33, 0x10000000 ;  /* 0x1000000000217882 */ /* 0x000fe20000000000 */
[----:B------:R-:W-:Y:S01]  /*2470*/  UMOV UR19, UR35 ;  /* 0x0000002300137c82 */ /* 0x000fe20008000000 */
[----:B------:R-:W-:Y:S01]  /*2480*/  UMOV UR20, UR36 ;  /* 0x0000002400147c82 */ /* 0x000fe20008000000 */
[----:B------:R-:W-:Y:S01]  /*2490*/  UMOV UR12, UR36 ;  /* 0x00000024000c7c82 */ /* 0x000fe20008000000 */
[----:B------:R-:W-:Y:S01]  /*24a0*/  UMOV UR9, UR17 ;  /* 0x0000001100097c82 */ /* 0x000fe20008000000 */
[----:B------:R-:W-:Y:S01]  /*24b0*/  UMOV UR10, UR18 ;  /* 0x00000012000a7c82 */ /* 0x000fe20008000000 */
[----:B------:R-:W-:Y:S01]  /*24c0*/  UTMALDG.3D.MULTICAST.2CTA [UR16], [UR14], UR5, desc[UR32] ;  /* 0x000020100e0073b4 */ /* 0x000fe20008211805 */
[----:B------:R1:W-:Y:S02]  /*24d0*/  UTMALDG.3D.MULTICAST.2CTA [UR8], [UR22], UR4, desc[UR32] ;  /* 0x00002008160073b4 */ /* 0x0003e40008211804 */
[----:B-1----:R-:W-:Y:S01]  /*24e0*/  UMOV UR4, UR7 ;  /* 0x0000000700047c82 */ /* 0x002fe20008000000 */
[----:B---3--:R-:W-:Y:S05]  /*24f0*/  BRA.U UP0, `(.L_x_39) ;  /* 0xfffffffd00347547 */ /* 0x008fea000b83ffff */
.L_x_33:
[C---:B------:R-:W-:Y:S01]  /*2500*/  LEA R3, R11.reuse, UR6, 0x3 ;  /* 0x000000060b037c11 */ /* 0x040fe2000f8e18ff */
[----:B------:R-:W-:Y:S01]  /*2510*/  NOP ;  /* 0x0000000000007918 */ /* 0x000fe20000000000 */
[----:B-1----:R-:W-:Y:S02]  /*2520*/  SHF.L.U32 R0, R10, 0x1f, RZ ;  /* 0x0000001f0a007819 */ /* 0x002fe400000006ff */
[----:B------:R-:W-:Y:S02]  /*2530*/  LEA R4, R11, UR6, 0x4 ;  /* 0x000000060b047c11 */ /* 0x000fe4000f8e20ff */
[----:B--2-4-:R-:W1:Y:S02]  /*2540*/  SYNCS.PHASECHK.TRANS64.TRYWAIT P0, [R3+URZ+0x110], R0 ;  /* 0x00011000030075a7 */ /* 0x014e6400080011ff */
[----:B-1----:R-:W-:Y:S05]  /*2550*/  @!P0 BRA `(.L_x_40) ;  /* 0x0000006c00088947 */ /* 0x002fea0003800000 */
.L_x_161:
[----:B------:R-:W2:Y:S01]  /*2560*/  LDS.128 R4, [R4+0x1a0] ;  /* 0x0001a00004047984 */ /* 0x000ea20000000c00 */
[----:B------:R-:W-:Y:S01]  /*2570*/  UISETP.GE.AND UP0, UPT, UR45, 0x1, UPT ;  /* 0x000000012d00788c */ /* 0x000fe2000bf06270 */
[----:B------:R-:W-:Y:S01]  /*2580*/  @!PT LDS RZ, [RZ] ;  /* 0x00000000fffff984 */ /* 0x000fe20000000800 */
[----:B------:R-:W-:Y:S01]  /*2590*/  @!PT LDS RZ, [RZ] ;  /* 0x00000000fffff984 */ /* 0x000fe20000000800 */
[----:B------:R-:W-:Y:S01]  /*25a0*/  @!PT LDS RZ, [RZ] ;  /* 0x00000000fffff984 */ /* 0x000fe20000000800 */
[----:B------:R-:W-:Y:S01]  /*25b0*/  @!PT LDS RZ, [RZ] ;  /* 0x00000000fffff984 */ /* 0x000fe20000000800 */
[----:B------:R3:W-:Y:S06]  /*25c0*/  MEMBAR.ALL.CTA ;  /* 0x0000000000007992 */ /* 0x0007ec0000008000 */
[----:B---3--:R-:W3:Y:S01]  /*25d0*/  FENCE.VIEW.ASYNC.S ;  /* 0x00000000000073c6 */ /* 0x008ee20000000000 */
[----:B--2---:R-:W-:-:S13]  /*25e0*/  LOP3.LUT P0, RZ, R6, 0x1, RZ, 0xc0, !PT ;  /* 0x0000000106ff7812 */ /* 0x004fda000780c0ff */
[----:B---3--:R-:W-:Y:S01]  /*25f0*/  VOTEU.ANY UP1, P0 ;  /* 0x0000000000ff7886 */ /* 0x008fe20000020100 */
[----:B------:R-:W-:-:S13]  /*2600*/  PLOP3.LUT P0, PT, PT, PT, UP1, 0x80, 0x8 ;  /* 0x000000000008781c */ /* 0x000fda0003f0f018 */
[----:B-1----:R-:W-:Y:S02]  /*2610*/  @P0 LOP3.LUT R0, R5, 0xffff, RZ, 0xc0, !PT ;  /* 0x0000ffff05000812 */ /* 0x002fe400078ec0ff */
[----:B------:R-:W-:Y:S02]  /*2620*/  @P0 MOV R2, R4 ;  /* 0x0000000400020202 */ /* 0x000fe40000000f00 */
[----:B------:R-:W-:Y:S01]  /*2630*/  @P0 R2UR UR5, R0 ;  /* 0x00000000000502ca */ /* 0x000fe200000e0000 */
[----:B------:R-:W-:Y:S01]  /*2640*/  VIADD R0, R3, 0x120 ;  /* 0x0000012003007836 */ /* 0x000fe20000000000 */
[----:B------:R-:W-:Y:S02]  /*2650*/  @P0 SHF.R.U32.HI R4, RZ, 0x10, R5 ;  /* 0x00000010ff040819 */ /* 0x000fe40000011605 */
[----:B------:R-:W-:Y:S02]  /*2660*/  @P0 R2UR UR8, R2 ;  /* 0x00000000020802ca */ /* 0x000fe400000e0000 */
[----:B------:R-:W-:-:S02]  /*2670*/  PRMT R0, RZ, 0x654, R0 ;  /* 0x00000654ff007816 */ /* 0x000fc40000000000 */
[----:B------:R-:W-:Y:S02]  /*2680*/  @P0 R2UR UR4, R4 ;  /* 0x00000000040402ca */ /* 0x000fe400000e0000 */
[----:B------:R1:W-:Y:S03]  /*2690*/  SYNCS.ARRIVE.TRANS64.RED.A1T0 RZ, [R0+URZ], RZ ;  /* 0x000000ff00ff79a7 */ /* 0x0003e600081004ff */
[----:B------:R-:W-:-:S04]  /*26a0*/  @UP1 UMOV UR37, UR5 ;  /* 0x0000000500251c82 */ /* 0x000fc80008000000 */
[----:B------:R-:W-:-:S04]  /*26b0*/  @UP1 UMOV UR38, UR8 ;  /* 0x0000000800261c82 */ /* 0x000fc80008000000 */
[----:B------:R-:W-:Y:S01]  /*26c0*/  @UP1 UMOV UR36, UR4 ;  /* 0x0000000400241c82 */ /* 0x000fe20008000000 */
[----:B------:R-:W-:Y:S05]  /*26d0*/  BRA.U !UP0, `(.L_x_41) ;  /* 0x0000000108d47547 */ /* 0x000fea000b800000 */
[----:B------:R-:W2:Y:S01]  /*26e0*/  LDCU.128 UR12, c[0x0][0xb10] ;  /* 0x00016200ff0c77ac */ /* 0x000ea20008000c00 */
[----:B------:R-:W3:Y:S01]  /*26f0*/  LDCU UR28, c[0x0][0xb20] ;  /* 0x00016400ff1c77ac */ /* 0x000ee20008000800 */
[----:B------:R-:W4:Y:S01]  /*2700*/  LDCU UR20, c[0x0][0xb0c] ;  /* 0x00016180ff1477ac */ /* 0x000f220008000800 */
[----:B------:R-:W1:Y:S01]  /*2710*/  LDCU.64 UR10, c[0x0][0xb28] ;  /* 0x00016500ff0a77ac */ /* 0x000e620008000a00 */
[----:B------:R-:W-:Y:S02]  /*2720*/  UISETP.NE.AND UP3, UPT, UR45, 0x1, UPT ;  /* 0x000000012d00788c */ /* 0x000fe4000bf65270 */
[----:B--2---:R-:W-:Y:S02]  /*2730*/  UIMAD.WIDE.U32 UR8, UR39, UR15, URZ ;  /* 0x0000000f270872a5 */ /* 0x004fe4000f8e00ff */
[----:B------:R-:W-:Y:S02]  /*2740*/  UIMAD.WIDE.U32 UR4, UR40, UR12, URZ ;  /* 0x0000000c280472a5 */ /* 0x000fe4000f8e00ff */
[----:B------:R-:W-:-:S02]  /*2750*/  UISETP.NE.AND UP0, UPT, UR14, 0x1, UPT ;  /* 0x000000010e00788c */ /* 0x000fc4000bf05270 */
[----:B------:R-:W-:Y:S01]  /*2760*/  UIMAD.WIDE.U32 UR22, UR37, UR15, URZ ;  /* 0x0000000f251672a5 */ /* 0x000fe2000f8e00ff */
[----:B------:R-:W-:Y:S02]  /*2770*/  UMOV UR8, UR9 ;  /* 0x0000000900087c82 */ /* 0x000fe40008000000 */
[----:B------:R-:W-:Y:S01]  /*2780*/  UMOV UR4, UR5 ;  /* 0x0000000500047c82 */ /* 0x000fe20008000000 */
[----:B---3--:R-:W-:Y:S02]  /*2790*/  USHF.R.U32.HI UR8, URZ, UR28, UR8 ;  /* 0x0000001cff087299 */ /* 0x008fe40008011608 */
[----:B----4-:R-:W-:Y:S02]  /*27a0*/  UISETP.NE.AND UP2, UPT, UR20, 0x1, UPT ;  /* 0x000000011400788c */ /* 0x010fe4000bf45270 */
[----:B------:R-:W-:Y:S02]  /*27b0*/  USHF.R.U32.HI UR4, URZ, UR13, UR4 ;  /* 0x0000000dff047299 */ /* 0x000fe40008011604 */
[----:B------:R-:W-:-:S02]  /*27c0*/  USEL UR5, UR39, UR8, !UP0 ;  /* 0x0000000827057287 */ /* 0x000fc4000c000000 */
[----:B------:R-:W-:Y:S02]  /*27d0*/  USEL UR8, UR40, UR4, !UP2 ;  /* 0x0000000428087287 */ /* 0x000fe4000d000000 */
[----:B-1----:R-:W-:Y:S01]  /*27e0*/  UIMAD.WIDE.U32 UR16, UR5, UR10, URZ ;  /* 0x0000000a051072a5 */ /* 0x002fe2000f8e00ff */
[----:B------:R-:W-:Y:S01]  /*27f0*/  UMOV UR4, UR23 ;  /* 0x0000001700047c82 */ /* 0x000fe20008000000 */
[----:B------:R-:W-:Y:S02]  /*2800*/  UIMAD.WIDE.U32 UR18, UR38, UR12, URZ ;  /* 0x0000000c261272a5 */ /* 0x000fe4000f8e00ff */
[----:B------:R-:W-:-:S03]  /*2810*/  UIMAD.WIDE.U32 UR22, UR8, UR10, URZ ;  /* 0x0000000a081672a5 */ /* 0x000fc6000f8e00ff */
[----:B------:R-:W-:Y:S01]  /*2820*/  UMOV UR16, UR17 ;  /* 0x0000001100107c82 */ /* 0x000fe20008000000 */
[----:B------:R-:W-:Y:S02]  /*2830*/  USHF.R.U32.HI UR4, URZ, UR28, UR4 ;  /* 0x0000001cff047299 */ /* 0x000fe40008011604 */
[----:B------:R-:W-:Y:S01]  /*2840*/  @UP3 USHF.R.U32.HI UR5, URZ, UR11, UR16 ;  /* 0x0000000bff053299 */ /* 0x000fe20008011610 */
[----:B------:R-:W-:Y:S01]  /*2850*/  UMOV UR18, UR19 ;  /* 0x0000001300127c82 */ /* 0x000fe20008000000 */
[----:B------:R-:W-:Y:S01]  /*2860*/  UMOV UR22, UR23 ;  /* 0x0000001700167c82 */ /* 0x000fe20008000000 */
[----:B------:R-:W-:Y:S02]  /*2870*/  USHF.R.U32.HI UR13, URZ, UR13, UR18 ;  /* 0x0000000dff0d7299 */ /* 0x000fe40008011612 */
[----:B------:R-:W-:Y:S02]  /*2880*/  USEL UR4, UR37, UR4, !UP0 ;  /* 0x0000000425047287 */ /* 0x000fe4000c000000 */
[----:B------:R-:W-:-:S02]  /*2890*/  @UP3 USHF.R.U32.HI UR8, URZ, UR11, UR22 ;  /* 0x0000000bff083299 */ /* 0x000fc40008011616 */
[----:B------:R-:W-:Y:S02]  /*28a0*/  UIMAD UR9, UR45, UR5, URZ ;  /* 0x000000052d0972a4 */ /* 0x000fe4000f8e02ff */
[----:B------:R-:W-:Y:S02]  /*28b0*/  USEL UR5, UR38, UR13, !UP2 ;  /* 0x0000000d26057287 */ /* 0x000fe4000d000000 */
[----:B------:R-:W-:Y:S02]  /*28c0*/  UIMAD UR12, UR45, UR8, URZ ;  /* 0x000000082d0c72a4 */ /* 0x000fe4000f8e02ff */
[----:B------:R-:W-:Y:S02]  /*28d0*/  UISETP.GE.AND UP0, UPT, UR4, UR9, UPT ;  /* 0x000000090400728c */ /* 0x000fe4000bf06270 */
[----:B------:R-:W-:Y:S02]  /*28e0*/  UIMAD.WIDE.U32 UR16, UR4, UR10, URZ ;  /* 0x0000000a041072a5 */ /* 0x000fe4000f8e00ff */
[----:B------:R-:W-:-:S02]  /*28f0*/  UISETP.GE.OR UP0, UPT, UR5, UR12, UP0 ;  /* 0x0000000c0500728c */ /* 0x000fc40008706670 */
        /* <DEDUP_REMOVED lines=19> */
.L_x_41:
[----:B------:R-:W2:Y:S02]  /*2a30*/  LDCU UR4, c[0x0][0xb30] ;  /* 0x00016600ff0477ac */ /* 0x000ea40008000800 */
[----:B--2---:R-:W-:-:S09]  /*2a40*/  UISETP.NE.AND UP0, UPT, UR4, 0x1, UPT ;  /* 0x000000010400788c */ /* 0x004fd2000bf05270 */
        /* <DEDUP_REMOVED lines=14> */
[----:B------:R-:W-:Y:S02]  /*2b30*/  UIADD3 UR8, UPT, UPT, UR5, -UR4, URZ ;  /* 0x8000000405087290 */ /* 0x000fe4000fffe0ff */
[----:B------:R-:W-:Y:S02]  /*2b40*/  UIADD3 UR4, UPT, UPT, -UR5, UR4, URZ ;  /* 0x0000000405047290 */ /* 0x000fe4000fffe1ff */
[----:B------:R-:W-:Y:S02]  /*2b50*/  UIMAD UR37, UR8, UR14, UR37 ;  /* 0x0000000e082572a4 */ /* 0x000fe4000f8e0225 */
[----:B------:R-:W-:-:S12]  /*2b60*/  UIMAD UR38, UR4, UR10, UR38 ;  /* 0x0000000a042672a4 */ /* 0x000fd8000f8e0226 */
.L_x_42:
[----:B------:R-:W-:Y:S01]  /*2b70*/  VIADD R11, R11, 0x1 ;  /* 0x000000010b0b7836 */ /* 0x000fe20000000000 */
[----:B------:R-:W-:Y:S01]  /*2b80*/  R2UR UR4, R57 ;  /* 0x00000000390472ca */ /* 0x000fe200000e0000 */
[----:B------:R-:W-:Y:S01]  /*2b90*/  UIADD3 UR20, UPT, UPT, UR38, UR63, URZ ;  /* 0x0000003f26147290 */ /* 0x000fe2000fffe0ff */
[----:B------:R-:W-:Y:S02]  /*2ba0*/  PLOP3.LUT P1, PT, PT, PT, PT, 0x80, 0x8 ;  /* 0x000000000008781c */ /* 0x000fe40003f2f070 */
[----:B------:R-:W-:-:S04]  /*2bb0*/  ISETP.NE.AND P0, PT, R11, 0x2, PT ;  /* 0x000000020b00780c */ /* 0x000fc80003f05270 */
[----:B-1----:R-:W-:Y:S02]  /*2bc0*/  SEL R0, RZ, 0x1, P0 ;  /* 0x00000001ff007807 */ /* 0x002fe40000000000 */
[----:B------:R-:W-:Y:S02]  /*2bd0*/  SEL R11, R11, RZ, P0 ;  /* 0x000000ff0b0b7207 */ /* 0x000fe40000000000 */
[----:B------:R-:W-:Y:S01]  /*2be0*/  LOP3.LUT R10, R10, R0, RZ, 0x3c, !PT ;  /* 0x000000000a0a7212 */ /* 0x000fe200078e3cff */
[----:B------:R-:W-:Y:S01]  /*2bf0*/  UIADD3 UR28, UPT, UPT, UR37, UR4, URZ ;  /* 0x00000004251c7290 */ /* 0x000fe2000fffe0ff */
[----:B------:R-:W-:Y:S11]  /*2c00*/  BRA.U UP1, `(.L_x_43) ;  /* 0xfffffff101087547 */ /* 0x000ff6000b83ffff */
[----:B------:R-:W-:Y:S01]  /*2c10*/  UIADD3 UR8, UPT, UPT, UR6, 0x60, URZ ;  /* 0x0000006006087890 */ /* 0x000fe2000fffe0ff */
[----:B------:R-:W-:-:S03]  /*2c20*/  SHF.L.U32 R2, R12, 0x1f, RZ ;  /* 0x0000001f0c027819 */ /* 0x000fc600000006ff */
[----:B------:R-:W-:-:S09]  /*2c30*/  ULEA UR4, UR7, UR8, 0x3 ;  /* 0x0000000807047291 */ /* 0x000fd2000f8e18ff */
[----:B------:R-:W1:Y:S02]  /*2c40*/  SYNCS.PHASECHK.TRANS64.TRYWAIT P0, [UR4], R2 ;  /* 0x00000002ff0075a7 */ /* 0x000e640008001104 */
[----:B-1----:R-:W-:Y:S05]  /*2c50*/  @!P0 BRA `(.L_x_44) ;  /* 0x00000064005c8947 */ /* 0x002fea0003800000 */
.L_x_163:
[----:B------:R-:W-:-:S04]  /*2c60*/  UIADD3 UR4, UPT, UPT, UR7, 0x1, URZ ;  /* 0x0000000107047890 */ /* 0x000fc8000fffe0ff */
[----:B------:R-:W-:-:S04]  /*2c70*/  UISETP.NE.AND UP0, UPT, UR4, 0xc, UPT ;  /* 0x0000000c0400788c */ /* 0x000fc8000bf05270 */
[----:B------:R-:W-:Y:S02]  /*2c80*/  USEL UR6, URZ, 0x1, UP0 ;  /* 0x00000001ff067887 */ /* 0x000fe40008000000 */
[----:B------:R-:W-:-:S04]  /*2c90*/  USEL UR4, UR4, URZ, UP0 ;  /* 0x000000ff04047287 */ /* 0x000fc80008000000 */
[----:B------:R-:W-:Y:S01]  /*2ca0*/  ULEA UR5, UR4, UR8, 0x3 ;  /* 0x0000000804057291 */ /* 0x000fe2000f8e18ff */
[----:B-1----:R-:W-:-:S04]  /*2cb0*/  LOP3.LUT R2, R12, UR6, RZ, 0x3c, !PT ;  /* 0x000000060c027c12 */ /* 0x002fc8000f8e3cff */
[----:B------:R-:W-:-:S04]  /*2cc0*/  SHF.L.U32 R3, R2, 0x1f, RZ ;  /* 0x0000001f02037819 */ /* 0x000fc800000006ff */
[----:B------:R-:W1:Y:S02]  /*2cd0*/  SYNCS.PHASECHK.TRANS64.TRYWAIT P0, [UR5], R3 ;  /* 0x00000003ff0075a7 */ /* 0x000e640008001105 */
[----:B-1----:R-:W-:Y:S05]  /*2ce0*/  @!P0 BRA `(.L_x_45) ;  /* 0x0000006400508947 */ /* 0x002fea0003800000 */
.L_x_165:
[----:B------:R-:W-:-:S04]  /*2cf0*/  UIADD3 UR4, UPT, UPT, UR4, 0x1, URZ ;  /* 0x0000000104047890 */ /* 0x000fc8000fffe0ff */
[----:B------:R-:W-:-:S04]  /*2d00*/  UISETP.NE.AND UP0, UPT, UR4, 0xc, UPT ;  /* 0x0000000c0400788c */ /* 0x000fc8000bf05270 */
[----:B------:R-:W-:Y:S02]  /*2d10*/  USEL UR6, URZ, 0x1, UP0 ;  /* 0x00000001ff067887 */ /* 0x000fe40008000000 */
[----:B------:R-:W-:-:S04]  /*2d20*/  USEL UR4, UR4, URZ, UP0 ;  /* 0x000000ff04047287 */ /* 0x000fc80008000000 */
[----:B------:R-:W-:Y:S01]  /*2d30*/  ULEA UR5, UR4, UR8, 0x3 ;  /* 0x0000000804057291 */ /* 0x000fe2000f8e18ff */
[----:B------:R-:W-:-:S04]  /*2d40*/  LOP3.LUT R2, R2, UR6, RZ, 0x3c, !PT ;  /* 0x0000000602027c12 */ /* 0x000fc8000f8e3cff */
[----:B-1----:R-:W-:-:S04]  /*2d50*/  SHF.L.U32 R3, R2, 0x1f, RZ ;  /* 0x0000001f02037819 */ /* 0x002fc800000006ff */
[----:B------:R-:W1:Y:S02]  /*2d60*/  SYNCS.PHASECHK.TRANS64.TRYWAIT P0, [UR5], R3 ;  /* 0x00000003ff0075a7 */ /* 0x000e640008001105 */
[----:B-1----:R-:W-:Y:S05]  /*2d70*/  @!P0 BRA `(.L_x_46) ;  /* 0x0000006400448947 */ /* 0x002fea0003800000 */
.L_x_167:
        /* <DEDUP_REMOVED lines=9> */
.L_x_169:
        /* <DEDUP_REMOVED lines=9> */
.L_x_171:
        /* <DEDUP_REMOVED lines=9> */
.L_x_173:
        /* <DEDUP_REMOVED lines=9> */
.L_x_175:
        /* <DEDUP_REMOVED lines=9> */
.L_x_177:
        /* <DEDUP_REMOVED lines=9> */
.L_x_179:
        /* <DEDUP_REMOVED lines=9> */
.L_x_181:
        /* <DEDUP_REMOVED lines=9> */
.L_x_183:
[----:B------:R-:W-:-:S04]  /*3200*/  UIADD3 UR4, UPT, UPT, UR4, 0x1, URZ ;  /* 0x0000000104047890 */ /* 0x000fc8000fffe0ff */
[----:B------:R-:W-:-:S04]  /*3210*/  UISETP.NE.AND UP0, UPT, UR4, 0xc, UPT ;  /* 0x0000000c0400788c */ /* 0x000fc8000bf05270 */
[----:B------:R-:W-:Y:S02]  /*3220*/  USEL UR5, URZ, 0x1, UP0 ;  /* 0x00000001ff057887 */ /* 0x000fe40008000000 */
[----:B------:R-:W-:-:S04]  /*3230*/  USEL UR4, UR4, URZ, UP0 ;  /* 0x000000ff04047287 */ /* 0x000fc80008000000 */
[----:B------:R-:W-:Y:S01]  /*3240*/  ULEA UR4, UR4, UR8, 0x3 ;  /* 0x0000000804047291 */ /* 0x000fe2000f8e18ff */
[----:B------:R-:W-:-:S04]  /*3250*/  LOP3.LUT R2, R2, UR5, RZ, 0x3c, !PT ;  /* 0x0000000502027c12 */ /* 0x000fc8000f8e3cff */
[----:B------:R-:W-:Y:S01]  /*3260*/  SHF.L.U32 R2, R2, 0x1f, RZ ;  /* 0x0000001f02027819 */ /* 0x000fe200000006ff */
[----:B-1----:R-:W-:-:S07]  /*3270*/  IMAD.U32 R0, RZ, RZ, UR4 ;  /* 0x00000004ff007e24 */ /* 0x002fce000f8e00ff */
.L_x_55:
[----:B-1----:R1:W2:Y:S02]  /*3280*/  SYNCS.PHASECHK.TRANS64.TRYWAIT P0, [R0+URZ], R2 ;  /* 0x00000002000075a7 */ /* 0x0022a400080011ff */
[----:B--2---:R-:W-:Y:S05]  /*3290*/  @!P0 NANOSLEEP.SYNCS 0x989680 ;  /* 0x009896800000895d */ /* 0x004fea0003900000 */
[----:B------:R-:W2:Y:S02]  /*32a0*/  @!P0 SYNCS.PHASECHK.TRANS64 P0, [R0+URZ], R2 ;  /* 0x00000002000085a7 */ /* 0x000ea400080010ff */
[----:B--2---:R-:W-:Y:S05]  /*32b0*/  @P0 EXIT ;  /* 0x000000000000094d */ /* 0x004fea0003800000 */
[----:B------:R-:W-:Y:S05]  /*32c0*/  BRA `(.L_x_55) ;  /* 0xfffffffc00ec7947 */ /* 0x000fea000383ffff */
.L_x_23:
[----:B------:R-:W-:-:S04]  /*32d0*/  UISETP.NE.AND UP0, UPT, UR47, URZ, UPT ;  /* 0x000000ff2f00728c */ /* 0x000fc8000bf05270 */
[----:B------:R-:W-:-:S09]  /*32e0*/  UISETP.NE.OR UP0, UPT, UR25, 0x1, UP0 ;  /* 0x000000011900788c */ /* 0x000fd20008705670 */
[----:B------:R-:W-:Y:S05]  /*32f0*/  BRA.U UP0, `(.L_x_56) ;  /* 0x0000000500487547 */ /* 0x000fea000b800000 */
[----:B------:R-:W-:Y:S01]  /*3300*/  ISETP.GE.U32.AND P2, PT, R0, 0x8, PT ;  /* 0x000000080000780c */ /* 0x000fe20003f46070 */
[----:B------:R-:W-:Y:S01]  /*3310*/  IMAD.MOV.U32 R12, RZ, RZ, 0x1 ;  /* 0x00000001ff0c7424 */ /* 0x000fe200078e00ff */
[----:B------:R-:W-:Y:S02]  /*3320*/  CS2R R10, SRZ ;  /* 0x00000000000a7805 */ /* 0x000fe4000001ff00 */
[----:B------:R-:W-:Y:S01]  /*3330*/  CS2R R8, SRZ ;  /* 0x0000000000087805 */ /* 0x000fe2000001ff00 */
[----:B------:R-:W-:Y:S01]  /*3340*/  UMOV UR6, 0x400 ;  /* 0x0000040000067882 */ /* 0x000fe20000000000 */
[----:B------:R-:W-:Y:S01]  /*3350*/  UMOV UR5, URZ ;  /* 0x000000ff00057c82 */ /* 0x000fe20008000000 */
[----:B------:R-:W-:-:S12]  /*3360*/  ULEA UR6, UR47, UR6, 0x18 ;  /* 0x000000062f067291 */ /* 0x000fd8000f8ec0ff */
.L_x_60:
[----:B------:R-:W-:Y:S02]  /*3370*/  LEA R2, R8, UR6, 0x3 ;  /* 0x0000000608027c11 */ /* 0x000fe4000f8e18ff */
[----:B------:R-:W-:-:S03]  /*3380*/  SHF.L.U32 R4, R9, 0x1f, RZ ;  /* 0x0000001f09047819 */ /* 0x000fc600000006ff */
[----:B------:R-:W-:Y:S01]  /*3390*/  VIADD R5, R2, 0x180 ;  /* 0x0000018002057836 */ /* 0x000fe20000000000 */
[----:B------:R-:W2:Y:S02]  /*33a0*/  SYNCS.PHASECHK.TRANS64.TRYWAIT P0, [R2+URZ+0x170], R4 ;  /* 0x00017004020075a7 */ /* 0x000ea400080011ff */
[----:B--2---:R-:W-:Y:S05]  /*33b0*/  @!P0 BRA `(.L_x_57) ;  /* 0x00000060008c8947 */ /* 0x004fea0003800000 */
.L_x_184:
[----:B------:R-:W-:Y:S01]  /*33c0*/  ULEA UR4, UR5, UR6, 0x3 ;  /* 0x0000000605047291 */ /* 0x000fe2000f8e18ff */
[----:B--2---:R-:W-:Y:S01]  /*33d0*/  PRMT R2, RZ, 0x654, R5 ;  /* 0x00000654ff027816 */ /* 0x004fe20000000005 */
[----:B------:R-:W-:Y:S01]  /*33e0*/  @!P2 IMAD.MOV.U32 R4, RZ, RZ, 0x10 ;  /* 0x00000010ff04a424 */ /* 0x000fe200078e00ff */
[----:B------:R-:W-:Y:S01]  /*33f0*/  SHF.L.U32 R5, R12, 0x1f, RZ ;  /* 0x0000001f0c057819 */ /* 0x000fe200000006ff */
[----:B------:R-:W-:Y:S01]  /*3400*/  UIADD3 UR7, UPT, UPT, UR4, 0x110, URZ ;  /* 0x0000011004077890 */ /* 0x000fe2000fffe0ff */
[----:B------:R2:W-:Y:S05]  /*3410*/  SYNCS.ARRIVE.TRANS64.RED.A1T0 RZ, [R2+URZ], RZ ;  /* 0x000000ff02ff79a7 */ /* 0x0005ea00081004ff */
[----:B------:R-:W-:Y:S01]  /*3420*/  IMAD.U32 R6, RZ, RZ, UR7 ;  /* 0x00000007ff067e24 */ /* 0x000fe2000f8e00ff */
[----:B------:R-:W3:Y:S04]  /*3430*/  SYNCS.PHASECHK.TRANS64.TRYWAIT P0, [UR4+0x120], R5 ;  /* 0x00012005ff0075a7 */ /* 0x000ee80008001104 */
[----:B------:R-:W-:Y:S01]  /*3440*/  PRMT R6, R0, 0x654, R6 ;  /* 0x0000065400067816 */ /* 0x000fe20000000006 */
[----:B--23--:R-:W-:Y:S06]  /*3450*/  @!P0 BRA `(.L_x_58) ;  /* 0x0000006000788947 */ /* 0x00cfec0003800000 */
.L_x_186:
[----:B------:R-:W-:Y:S01]  /*3460*/  ULEA UR8, UR5, UR6, 0x4 ;  /* 0x0000000605087291 */ /* 0x000fe2000f8e20ff */
[----:B------:R-:W-:Y:S01]  /*3470*/  SEL R3, R6, R3, !P2 ;  /* 0x0000000306037207 */ /* 0x000fe20005000000 */
[----:B------:R-:W-:Y:S01]  /*3480*/  UIADD3 UR9, UPT, UPT, UR4, 0x110, URZ ;  /* 0x0000011004097890 */ /* 0x000fe2000fffe0ff */
[----:B--2---:R-:W-:Y:S01]  /*3490*/  LEA R2, R11, UR6, 0x3 ;  /* 0x000000060b027c11 */ /* 0x004fe2000f8e18ff */
[----:B------:R-:W-:Y:S01]  /*34a0*/  UIADD3 UR8, UPT, UPT, UR8, 0x1a0, URZ ;  /* 0x000001a008087890 */ /* 0x000fe2000fffe0ff */
[----:B------:R2:W-:Y:S01]  /*34b0*/  @!P2 SYNCS.ARRIVE.TRANS64.RED RZ, [R3+URZ], R4 ;  /* 0x0000000403ffa9a7 */ /* 0x0005e200080004ff */
[----:B------:R-:W-:Y:S01]  /*34c0*/  UIADD3 UR4, UPT, UPT, UR5, 0x1, URZ ;  /* 0x0000000105047890 */ /* 0x000fe2000fffe0ff */
[----:B------:R-:W-:-:S03]  /*34d0*/  VIADD R8, R8, 0x1 ;  /* 0x0000000108087836 */ /* 0x000fc60000000000 */
[----:B------:R-:W-:Y:S02]  /*34e0*/  UISETP.NE.AND UP0, UPT, UR4, 0x2, UPT ;  /* 0x000000020400788c */ /* 0x000fe4000bf05270 */
[----:B------:R-:W-:Y:S01]  /*34f0*/  ISETP.NE.AND P0, PT, R8, 0x2, PT ;  /* 0x000000020800780c */ /* 0x000fe20003f05270 */
[----:B------:R-:W-:Y:S06]  /*3500*/  UGETNEXTWORKID.BROADCAST [UR8], [UR9] ;  /* 0x00000000080073ca */ /* 0x000fec0008000100 */
[----:B------:R-:W-:Y:S02]  /*3510*/  USEL UR7, URZ, 0x1, UP0 ;  /* 0x00000001ff077887 */ /* 0x000fe40008000000 */
[----:B------:R-:W-:-:S04]  /*3520*/  USEL UR5, UR4, URZ, UP0 ;  /* 0x000000ff04057287 */ /* 0x000fc80008000000 */
[----:B------:R-:W-:Y:S02]  /*3530*/  LOP3.LUT R12, R12, UR7, RZ, 0x3c, !PT ;  /* 0x000000070c0c7c12 */ /* 0x000fe4000f8e3cff */
[----:B--2---:R-:W-:-:S04]  /*3540*/  SHF.L.U32 R4, R10, 0x1f, RZ ;  /* 0x0000001f0a047819 */ /* 0x004fc800000006ff */
[----:B------:R-:W2:Y:S02]  /*3550*/  SYNCS.PHASECHK.TRANS64.TRYWAIT P1, [R2+URZ+0x110], R4 ;  /* 0x00011004020075a7 */ /* 0x000ea400080211ff */
[----:B--2---:R-:W-:Y:S05]  /*3560*/  @!P1 BRA `(.L_x_59) ;  /* 0x00000060004c9947 */ /* 0x004fea0003800000 */
.L_x_187:
[C---:B--2---:R-:W-:Y:S01]  /*3570*/  LEA R4, R11.reuse, UR6, 0x4 ;  /* 0x000000060b047c11 */ /* 0x044fe2000f8e20ff */
[----:B------:R-:W-:Y:S01]  /*3580*/  VIADD R2, R2, 0x120 ;  /* 0x0000012002027836 */ /* 0x000fe20000000000 */
[----:B------:R-:W-:Y:S01]  /*3590*/  SEL R8, R8, RZ, P0 ;  /* 0x000000ff08087207 */ /* 0x000fe20000000000 */
[----:B------:R-:W-:-:S03]  /*35a0*/  VIADD R11, R11, 0x1 ;  /* 0x000000010b0b7836 */ /* 0x000fc60000000000 */
[----:B------:R-:W2:Y:S01]  /*35b0*/  LDS.128 R4, [R4+0x1a0] ;  /* 0x0001a00004047984 */ /* 0x000ea20000000c00 */
[----:B------:R-:W-:Y:S02]  /*35c0*/  PRMT R2, RZ, 0x654, R2 ;  /* 0x00000654ff027816 */ /* 0x000fe40000000002 */
[C---:B------:R-:W-:Y:S01]  /*35d0*/  ISETP.NE.AND P1, PT, R11.reuse, 0x2, PT ;  /* 0x000000020b00780c */ /* 0x040fe20003f25270 */
[----:B------:R-:W-:Y:S01]  /*35e0*/  @!PT LDS RZ, [RZ] ;  /* 0x00000000fffff984 */ /* 0x000fe20000000800 */
[----:B------:R-:W-:Y:S01]  /*35f0*/  @!PT LDS RZ, [RZ] ;  /* 0x00000000fffff984 */ /* 0x000fe20000000800 */
[----:B------:R-:W-:Y:S01]  /*3600*/  @!PT LDS RZ, [RZ] ;  /* 0x00000000fffff984 */ /* 0x000fe20000000800 */
[----:B------:R-:W-:Y:S01]  /*3610*/  @!PT LDS RZ, [RZ] ;  /* 0x00000000fffff984 */ /* 0x000fe20000000800 */
[----:B------:R3:W-:Y:S06]  /*3620*/  MEMBAR.ALL.CTA ;  /* 0x0000000000007992 */ /* 0x0007ec0000008000 */
[----:B---3--:R-:W3:Y:S01]  /*3630*/  FENCE.VIEW.ASYNC.S ;  /* 0x00000000000073c6 */ /* 0x008ee20000000000 */
[----:B------:R-:W-:Y:S01]  /*3640*/  SEL R11, R11, RZ, P1 ;  /* 0x000000ff0b0b7207 */ /* 0x000fe20000800000 */
[----:B---3--:R3:W-:Y:S01]  /*3650*/  SYNCS.ARRIVE.TRANS64.RED.A1T0 RZ, [R2+URZ], RZ ;  /* 0x000000ff02ff79a7 */ /* 0x0087e200081004ff */
[----:B--2---:R-:W-:-:S02]  /*3660*/  LOP3.LUT P3, RZ, R6, 0x1, RZ, 0xc0, !PT ;  /* 0x0000000106ff7812 */ /* 0x004fc4000786c0ff */
[----:B------:R-:W-:-:S04]  /*3670*/  SEL R4, RZ, 0x1, P1 ;  /* 0x00000001ff047807 */ /* 0x000fc80000800000 */
[----:B------:R-:W-:Y:S02]  /*3680*/  LOP3.LUT R10, R10, R4, RZ, 0x3c, !PT ;  /* 0x000000040a0a7212 */ /* 0x000fe400078e3cff */
[----:B---3--:R-:W-:-:S04]  /*3690*/  SEL R2, RZ, 0x1, P0 ;  /* 0x00000001ff027807 */ /* 0x008fc80000000000 */
[----:B------:R-:W-:Y:S01]  /*36a0*/  LOP3.LUT R9, R9, R2, RZ, 0x3c, !PT ;  /* 0x0000000209097212 */ /* 0x000fe200078e3cff */
[----:B------:R-:W-:Y:S06]  /*36b0*/  @P3 BRA `(.L_x_60) ;  /* 0xfffffffc002c3947 */ /* 0x000fec000383ffff */
[----:B------:R-:W-:Y:S01]  /*36c0*/  ULEA UR4, UR5, UR6, 0x3 ;  /* 0x0000000605047291 */ /* 0x000fe2000f8e18ff */
[----:B------:R-:W-:-:S08]  /*36d0*/  SHF.L.U32 R2, R12, 0x1f, RZ ;  /* 0x0000001f0c027819 */ /* 0x000fd000000006ff */
[----:B------:R-:W2:Y:S02]  /*36e0*/  SYNCS.PHASECHK.TRANS64 P0, [UR4+0x120], R2 ;  /* 0x00012002ff0075a7 */ /* 0x000ea40008001004 */
[----:B--2---:R-:W-:Y:S05]  /*36f0*/  @P0 BRA `(.L_x_61) ;  /* 0x0000000000080947 */ /* 0x004fea0003800000 */
[----:B------:R-:W2:Y:S02]  /*3700*/  SYNCS.PHASECHK.TRANS64.TRYWAIT P0, [UR4+0x120], R2 ;  /* 0x00012002ff0075a7 */ /* 0x000ea40008001104 */
[----:B--2---:R-:W-:Y:S05]  /*3710*/  @!P0 BRA `(.L_x_62) ;  /* 0x0000005c00f48947 */ /* 0x004fea0003800000 */
.L_x_61:
[----:B------:R-:W-:-:S04]  /*3720*/  UIADD3 UR7, UPT, UPT, UR5, 0x1, URZ ;  /* 0x0000000105077890 */ /* 0x000fc8000fffe0ff */
[----:B------:R-:W-:-:S04]  /*3730*/  UISETP.NE.AND UP0, UPT, UR7, 0x2, UPT ;  /* 0x000000020700788c */ /* 0x000fc8000bf05270 */
[----:B------:R-:W-:Y:S02]  /*3740*/  USEL UR8, URZ, 0x1, UP0 ;  /* 0x00000001ff087887 */ /* 0x000fe40008000000 */
[----:B------:R-:W-:-:S04]  /*3750*/  USEL UR7, UR7, URZ, UP0 ;  /* 0x000000ff07077287 */ /* 0x000fc80008000000 */
[----:B------:R-:W-:Y:S01]  /*3760*/  ULEA UR7, UR7, UR6, 0x3 ;  /* 0x0000000607077291 */ /* 0x000fe2000f8e18ff */
[----:B--2---:R-:W-:-:S04]  /*3770*/  LOP3.LUT R2, R12, UR8, RZ, 0x3c, !PT ;  /* 0x000000080c027c12 */ /* 0x004fc8000f8e3cff */
[----:B------:R-:W-:-:S04]  /*3780*/  SHF.L.U32 R0, R2, 0x1f, RZ ;  /* 0x0000001f02007819 */ /* 0x000fc800000006ff */
[----:B------:R-:W2:Y:S02]  /*3790*/  SYNCS.PHASECHK.TRANS64 P0, [UR7+0x120], R0 ;  /* 0x00012000ff0075a7 */ /* 0x000ea40008001007 */
[----:B-12---:R-:W-:Y:S05]  /*37a0*/  @P0 EXIT ;  /* 0x000000000000094d */ /* 0x006fea0003800000 */
[----:B------:R-:W-:Y:S02]  /*37b0*/  SHF.L.U32 R2, R2, 0x1f, RZ ;  /* 0x0000001f02027819 */ /* 0x000fe400000006ff */
[----:B------:R-:W-:-:S07]  /*37c0*/  MOV R0, UR7 ;  /* 0x0000000700007c02 */ /* 0x000fce0008000f00 */
.L_x_63:
[----:B-1----:R1:W2:Y:S02]  /*37d0*/  SYNCS.PHASECHK.TRANS64.TRYWAIT P0, [R0+URZ+0x120], R2 ;  /* 0x00012002000075a7 */ /* 0x0022a400080011ff */
[----:B--2---:R-:W-:Y:S05]  /*37e0*/  @!P0 NANOSLEEP.SYNCS 0x989680 ;  /* 0x009896800000895d */ /* 0x004fea0003900000 */
[----:B------:R-:W2:Y:S02]  /*37f0*/  @!P0 SYNCS.PHASECHK.TRANS64 P0, [R0+URZ+0x120], R2 ;  /* 0x00012002000085a7 */ /* 0x000ea400080010ff */
[----:B--2---:R-:W-:Y:S05]  /*3800*/  @P0 EXIT ;  /* 0x000000000000094d */ /* 0x004fea0003800000 */
[----:B------:R-:W-:Y:S05]  /*3810*/  BRA `(.L_x_63) ;  /* 0xfffffffc00ec7947 */ /* 0x000fea000383ffff */
.L_x_56:
[----:B------:R-:W-:Y:S05]  /*3820*/  BRA.U UP6, `(.L_x_64) ;  /* 0x0000001106d87547 */ /* 0x000fea000b800000 */
[----:B------:R-:W-:Y:S01]  /*3830*/  UMOV UR4, 0x40 ;  /* 0x0000004000047882 */ /* 0x000fe20000000000 */
[----:B------:R-:W-:Y:S01]  /*3840*/  NOP ;  /* 0x0000000000007918 */ /* 0x000fe20000000000 */
[----:B------:R-:W-:Y:S01]  /*3850*/  ULEA UR5, UR47, UR4, 0x18 ;  /* 0x000000042f057291 */ /* 0x000fe2000f8ec0ff */
[----:B------:R-:W-:Y:S02]  /*3860*/  UMOV UR6, 0x400 ;  /* 0x0000040000067882 */ /* 0x000fe40000000000 */
[----:B------:R-:W-:-:S06]  /*3870*/  ULEA UR6, UR47, UR6, 0x18 ;  /* 0x000000062f067291 */ /* 0x000fcc000f8ec0ff */
[----:B------:R-:W2:Y:S02]  /*3880*/  LDS.U8 R0, [UR5+0x1c] ;  /* 0x00001c05ff007984 */ /* 0x000ea40008000000 */
[----:B--2---:R-:W-:-:S13]  /*3890*/  ISETP.NE.AND P0, PT, R0, RZ, PT ;  /* 0x000000ff0000720c */ /* 0x004fda0003f05270 */
[----:B------:R-:W-:Y:S05]  /*38a0*/  @P0 BRA `(.L_x_65) ;  /* 0x0000000400080947 */ /* 0x000fea0003800000 */
[----:B------:R-:W-:Y:S02]  /*38b0*/  UISETP.NE.U32.AND UP1, UPT, UR48, 0x1, UPT ;  /* 0x000000013000788c */ /* 0x000fe4000bf25070 */
[----:B------:R-:W-:-:S07]  /*38c0*/  UIADD3 UR7, UPT, UPT, UR5, 0x8, URZ ;  /* 0x0000000805077890 */ /* 0x000fce000fffe0ff */
[----:B------:R-:W-:Y:S05]  /*38d0*/  BRA.U !UP1, `(.L_x_66) ;  /* 0x00000001099c7547 */ /* 0x000fea000b800000 */
[----:B------:R-:W-:Y:S01]  /*38e0*/  ELECT P0, URZ, PT ;  /* 0x0000000000ff782f */ /* 0x000fe20003800000 */
[----:B------:R-:W-:-:S12]  /*38f0*/  BSSY B0, `(.L_x_66) ;  /* 0x0000025000007945 */ /* 0x000fd80003800000 */
[----:B------:R-:W-:Y:S05]  /*3900*/  @!P0 BRA `(.L_x_67) ;  /* 0x00000000008c8947 */ /* 0x000fea0003800000 */
[----:B------:R-:W-:-:S05]  /*3910*/  UMOV UR4, 0x10 ;  /* 0x0000001000047882 */ /* 0x000fca0000000000 */
[----:B------:R-:W-:Y:S04]  /*3920*/  DEPBAR.LE SB2, 0x36 ;  /* 0x0000ad800000791a */ /* 0x000fe80000000000 */
[----:B------:R-:W2:Y:S02]  /*3930*/  UTCATOMSWS.2CTA.FIND_AND_SET.ALIGN UP0, UR4, UR4 ;  /* 0x00000004000475e3 */ /* 0x000ea40008200800 */
[----:B--2---:R-:W-:Y:S01]  /*3940*/  MOV R10, UR4 ;  /* 0x00000004000a7c02 */ /* 0x004fe20008000f00 */
[----:B------:R-:W-:Y:S06]  /*3950*/  BRA.U UP0, `(.L_x_68) ;  /* 0x0000000100187547 */ /* 0x000fec000b800000 */
.L_x_69:
[----:B------:R-:W-:Y:S05]  /*3960*/  NANOSLEEP 0x64 ;  /* 0x000000640000795d */ /* 0x000fea0003800000 */
[----:B------:R-:W-:-:S05]  /*3970*/  UMOV UR4, 0x10 ;  /* 0x0000001000047882 */ /* 0x000fca0000000000 */
[----:B------:R-:W-:Y:S04]  /*3980*/  DEPBAR.LE SB2, 0x36 ;  /* 0x0000ad800000791a */ /* 0x000fe80000000000 */
[----:B------:R-:W2:Y:S02]  /*3990*/  UTCATOMSWS.2CTA.FIND_AND_SET.ALIGN UP0, UR4, UR4 ;  /* 0x00000004000475e3 */ /* 0x000ea40008200800 */
[----:B--2---:R-:W-:Y:S01]  /*39a0*/  MOV R10, UR4 ;  /* 0x00000004000a7c02 */ /* 0x004fe20008000f00 */
[----:B------:R-:W-:Y:S05]  /*39b0*/  BRA.U !UP0, `(.L_x_69) ;  /* 0xfffffffd08e87547 */ /* 0x000fea000b83ffff */
.L_x_68:
[----:B------:R-:W2:Y:S01]  /*39c0*/  LDS R6, [UR5+0x10] ;  /* 0x00001005ff067984 */ /* 0x000ea20008000800 */
[----:B------:R-:W-:Y:S01]  /*39d0*/  IMAD.U32 R0, RZ, RZ, UR6 ;  /* 0x00000006ff007e24 */ /* 0x000fe2000f8e00ff */
[----:B------:R-:W-:-:S03]  /*39e0*/  MOV R4, UR49 ;  /* 0x0000003100047c02 */ /* 0x000fc60008000f00 */
[----:B------:R-:W-:Y:S01]  /*39f0*/  VIADD R0, R0, 0x1c0 ;  /* 0x000001c000007836 */ /* 0x000fe20000000000 */
[----:B--2---:R-:W-:-:S04]  /*3a00*/  SHF.L.U32 R6, R6, 0x1f, RZ ;  /* 0x0000001f06067819 */ /* 0x004fc800000006ff */
[----:B------:R-:W2:Y:S02]  /*3a10*/  SYNCS.PHASECHK.TRANS64.TRYWAIT P0, [UR5+0x8], R6 ;  /* 0x00000806ff0075a7 */ /* 0x000ea40008001105 */
[----:B--2---:R-:W-:Y:S05]  /*3a20*/  @P0 BRA `(.L_x_70) ;  /* 0x0000000000080947 */ /* 0x004fea0003800000 */
[----:B------:R-:W2:Y:S02]  /*3a30*/  SYNCS.PHASECHK.TRANS64.TRYWAIT P0, [UR5+0x8], R6 ;  /* 0x00000806ff0075a7 */ /* 0x000ea40008001105 */
[----:B--2---:R-:W-:Y:S05]  /*3a40*/  @!P0 BRA `(.L_x_71) ;  /* 0x0000005c00408947 */ /* 0x004fea0003800000 */
.L_x_70:
[----:B------:R-:W-:Y:S01]  /*3a50*/  PRMT R4, R4, 0x654, R0 ;  /* 0x0000065404047816 */ /* 0x000fe20000000000 */
[----:B------:R-:W-:Y:S01]  /*3a60*/  HFMA2 R0, -RZ, RZ, 0, 5.9604644775390625e-08 ;  /* 0x00000001ff007431 */ /* 0x000fe200000001ff */
[----:B------:R-:W-:Y:S01]  /*3a70*/  UPRMT UR4, UR49, 0x654, UR7 ;  /* 0x0000065431047896 */ /* 0x000fe20008000007 */
[----:B------:R-:W-:Y:S02]  /*3a80*/  IMAD.MOV.U32 R8, RZ, RZ, 0xffff ;  /* 0x0000ffffff087424 */ /* 0x000fe400078e00ff */
[----:B--2---:R-:W-:Y:S02]  /*3a90*/  IMAD.MOV.U32 R6, RZ, RZ, 0x4 ;  /* 0x00000004ff067424 */ /* 0x004fe400078e00ff */
[----:B------:R-:W-:Y:S01]  /*3aa0*/  IMAD.SHL.U32 R9, R10, 0x20, RZ ;  /* 0x000000200a097824 */ /* 0x000fe200078e00ff */
[----:B------:R-:W-:Y:S02]  /*3ab0*/  MOV R5, UR4 ;  /* 0x0000000400057c02 */ /* 0x000fe40008000f00 */
[-C--:B------:R-:W-:Y:S01]  /*3ac0*/  SHF.L.U32 R8, R8, R10.reuse, RZ ;  /* 0x0000000a08087219 */ /* 0x080fe200000006ff */
[----:B------:R2:W-:Y:S01]  /*3ad0*/  SYNCS.ARRIVE.TRANS64.RED RZ, [UR4], R6 ;  /* 0x00000006ffff79a7 */ /* 0x0005e20008000404 */
[----:B------:R-:W-:Y:S01]  /*3ae0*/  SHF.L.U32 R7, R0, R10, RZ ;  /* 0x0000000a00077219 */ /* 0x000fe200000006ff */
[----:B------:R2:W-:Y:S04]  /*3af0*/  STS [UR6+0x1c0], R9 ;  /* 0x0001c009ff007988 */ /* 0x0005e80008000806 */
[----:B------:R2:W-:Y:S04]  /*3b00*/  STAS [R4.64], R10 ;  /* 0x0000000a04007dbd */ /* 0x0005e8000c0008ff */
[----:B------:R2:W-:Y:S04]  /*3b10*/  ATOMS.OR RZ, [UR5+0x14], R8 ;  /* 0x00001408ffff798c */ /* 0x0005e8000b000005 */
[----:B------:R2:W-:Y:S04]  /*3b20*/  ATOMS.OR RZ, [UR5+0x18], R7 ;  /* 0x00001807ffff798c */ /* 0x0005e8000b000005 */
[----:B------:R2:W-:Y:S02]  /*3b30*/  ATOMS.XOR RZ, [UR5+0x10], R0 ;  /* 0x00001000ffff798c */ /* 0x0005e4000b800005 */
.L_x_67:
[----:B-1----:R-:W-:Y:S05]  /*3b40*/  BSYNC B0 ;  /* 0x0000000000007941 */ /* 0x002fea0003800000 */
.L_x_66:
[----:B------:R-:W-:Y:S05]  /*3b50*/  BRA.U UP1, `(.L_x_72) ;  /* 0x00000001016c7547 */ /* 0x000fea000b800000 */
[----:B------:R-:W-:-:S03]  /*3b60*/  UMOV UR4, 0xffffffff ;  /* 0xffffffff00047882 */ /* 0x000fc60000000000 */
[----:B------:R-:W-:Y:S05]  /*3b70*/  BRA.DIV UR4, `(.L_x_73) ;  /* 0x0000005e040c7947 */ /* 0x000fea000b800000 */
[----:B------:R-:W-:-:S13]  /*3b80*/  ELECT P0, URZ, PT ;  /* 0x0000000000ff782f */ /* 0x000fda0003800000 */
.L_x_191:
[----:B------:R-:W-:Y:S05]  /*3b90*/  @!P0 BRA `(.L_x_72) ;  /* 0x00000000005c8947 */ /* 0x000fea0003800000 */
[----:B--2---:R-:W2:Y:S02]  /*3ba0*/  LDS R4, [UR5+0x10] ;  /* 0x00001005ff047984 */ /* 0x004ea40008000800 */
[----:B--2---:R-:W-:-:S04]  /*3bb0*/  SHF.L.U32 R4, R4, 0x1f, RZ ;  /* 0x0000001f04047819 */ /* 0x004fc800000006ff */
[----:B------:R-:W2:Y:S02]  /*3bc0*/  SYNCS.PHASECHK.TRANS64.TRYWAIT P0, [UR5+0x8], R4 ;  /* 0x00000804ff0075a7 */ /* 0x000ea40008001105 */
[----:B--2---:R-:W-:Y:S05]  /*3bd0*/  @P0 BRA `(.L_x_74) ;  /* 0x0000000000080947 */ /* 0x004fea0003800000 */
[----:B------:R-:W2:Y:S02]  /*3be0*/  SYNCS.PHASECHK.TRANS64.TRYWAIT P0, [UR5+0x8], R4 ;  /* 0x00000804ff0075a7 */ /* 0x000ea40008001105 */
[----:B--2---:R-:W-:Y:S05]  /*3bf0*/  @!P0 BRA `(.L_x_75) ;  /* 0x0000005c00108947 */ /* 0x004fea0003800000 */
.L_x_74:
[----:B------:R-:W3:Y:S01]  /*3c00*/  LDS R6, [UR6+0x1c0] ;  /* 0x0001c006ff067984 */ /* 0x000ee20008000800 */
[----:B--2---:R-:W-:Y:S02]  /*3c10*/  HFMA2 R0, -RZ, RZ, 0, 5.9604644775390625e-08 ;  /* 0x00000001ff007431 */ /* 0x004fe400000001ff */
[----:B------:R-:W-:Y:S01]  /*3c20*/  IMAD.MOV.U32 R4, RZ, RZ, 0xffff ;  /* 0x0000ffffff047424 */ /* 0x000fe200078e00ff */
[----:B------:R-:W-:Y:S01]  /*3c30*/  UPRMT UR4, UR49, 0x654, UR7 ;  /* 0x0000065431047896 */ /* 0x000fe20008000007 */
[----:B---3--:R-:W-:-:S03]  /*3c40*/  IMAD.SHL.U32 R5, R6, 0x20, RZ ;  /* 0x0000002006057824 */ /* 0x008fc600078e00ff */
[-C--:B------:R-:W-:Y:S02]  /*3c50*/  SHF.L.U32 R4, R4, R6.reuse, RZ ;  /* 0x0000000604047219 */ /* 0x080fe400000006ff */
[----:B------:R-:W-:Y:S01]  /*3c60*/  SHF.L.U32 R6, R0, R6, RZ ;  /* 0x0000000600067219 */ /* 0x000fe200000006ff */
[----:B------:R3:W-:Y:S04]  /*3c70*/  STS [UR6+0x1c0], R5 ;  /* 0x0001c005ff007988 */ /* 0x0007e80008000806 */
[----:B------:R3:W-:Y:S04]  /*3c80*/  ATOMS.OR RZ, [UR5+0x14], R4 ;  /* 0x00001404ffff798c */ /* 0x0007e8000b000005 */
[----:B------:R3:W-:Y:S01]  /*3c90*/  ATOMS.OR RZ, [UR5+0x18], R6 ;  /* 0x00001806ffff798c */ /* 0x0007e2000b000005 */
[----:B------:R-:W-:Y:S03]  /*3ca0*/  SYNCS.ARRIVE.TRANS64.RED.A1T0 RZ, [UR4], RZ ;  /* 0x000000ffffff79a7 */ /* 0x000fe60008100404 */
[----:B------:R3:W-:Y:S01]  /*3cb0*/  ATOMS.XOR RZ, [UR5+0x10], R0 ;  /* 0x00001000ffff798c */ /* 0x0007e2000b800005 */
[----:B------:R-:W-:Y:S05]  /*3cc0*/  BRA `(.L_x_72) ;  /* 0x0000000000107947 */ /* 0x000fea0003800000 */
.L_x_65:
[----:B------:R-:W-:Y:S02]  /*3cd0*/  MOV R0, 0xffffffff ;  /* 0xffffffff00007802 */ /* 0x000fe40000000f00 */
[----:B------:R-:W-:-:S03]  /*3ce0*/  MOV R4, 0x3d10 ;  /* 0x00003d1000047802 */ /* 0x000fc60000000f00 */
[----:B------:R2:W-:Y:S04]  /*3cf0*/  STS [UR6+0x1c0], R0 ;  /* 0x0001c000ff007988 */ /* 0x0005e80008000806 */
[----:B-12--5:R-:W-:Y:S05]  /*3d00*/  CALL.REL.NOINC `($__internal_1_$__cuda_sm10x_tcgen05_guardrail_trap_phase_invalid_during_alloc) ;  /* 0x0000006000e47944 */ /* 0x026fea0003c00000 */
.L_x_72:
[----:B------:R-:W-:Y:S05]  /*3d10*/  WARPSYNC.ALL ;  /* 0x0000000000007948 */ /* 0x000fea0003800000 */
[----:B------:R-:W4:Y:S01]  /*3d20*/  S2UR UR4, SR_CgaCtaId ;  /* 0x00000000000479c3 */ /* 0x000f220000008800 */
[----:B------:R-:W-:Y:S01]  /*3d30*/  UMOV UR26, 0x400 ;  /* 0x00000400001a7882 */ /* 0x000fe20000000000 */
[----:B------:R-:W-:-:S06]  /*3d40*/  NOP ;  /* 0x0000000000007918 */ /* 0x000fcc0000000000 */
[----:B------:R-:W-:Y:S06]  /*3d50*/  BAR.ARV 0x6, 0xa0 ;  /* 0x0182800000007b1d */ /* 0x000fec0000002000 */
[----:B------:R-:W1:Y:S01]  /*3d60*/  LDCU UR6, c[0x0][0x38c] ;  /* 0x00007180ff0677ac */ /* 0x000e620008000800 */
[----:B------:R-:W-:Y:S01]  /*3d70*/  LOP3.LUT R3, R3, 0xffff, RZ, 0xc0, !PT ;  /* 0x0000ffff03037812 */ /* 0x000fe200078ec0ff */
[----:B--2---:R-:W-:Y:S01]  /*3d80*/  IMAD.MOV.U32 R9, RZ, RZ, 0x1 ;  /* 0x00000001ff097424 */ /* 0x004fe200078e00ff */
[----:B------:R-:W-:Y:S01]  /*3d90*/  LOP3.LUT R2, R2, 0xffff, RZ, 0xc0, !PT ;  /* 0x0000ffff02027812 */ /* 0x000fe200078ec0ff */
[----:B------:R-:W-:Y:S01]  /*3da0*/  IMAD.MOV.U32 R8, RZ, RZ, RZ ;  /* 0x000000ffff087224 */ /* 0x000fe200078e00ff */
[----:B------:R-:W-:Y:S01]  /*3db0*/  R2UR UR28, R3 ;  /* 0x00000000031c72ca */ /* 0x000fe200000e0000 */
[----:B------:R-:W-:Y:S01]  /*3dc0*/  UMOV UR32, URZ ;  /* 0x000000ff00207c82 */ /* 0x000fe20008000000 */
[----:B------:R-:W-:-:S02]  /*3dd0*/  R2UR UR42, R2 ;  /* 0x00000000022a72ca */ /* 0x000fc400000e0000 */
[----:B------:R-:W-:Y:S01]  /*3de0*/  CS2R R2, SRZ ;  /* 0x0000000000027805 */ /* 0x000fe2000001ff00 */
[----:B------:R-:W-:Y:S01]  /*3df0*/  UMOV UR23, URZ ;  /* 0x000000ff00177c82 */ /* 0x000fe20008000000 */
[----:B----4-:R-:W-:Y:S01]  /*3e00*/  ULEA UR26, UR4, UR26, 0x18 ;  /* 0x0000001a041a7291 */ /* 0x010fe2000f8ec0ff */
[----:B------:R-:W-:Y:S01]  /*3e10*/  UMOV UR22, URZ ;  /* 0x000000ff00167c82 */ /* 0x000fe20008000000 */
[----:B------:R-:W-:Y:S02]  /*3e20*/  UISETP.NE.AND UP3, UPT, UR48, URZ, UPT ;  /* 0x000000ff3000728c */ /* 0x000fe4000bf65270 */
[----:B------:R-:W-:Y:S02]  /*3e30*/  UIADD3 UR5, UPT, UPT, UR26, 0x8400, URZ ;  /* 0x000084001a057890 */ /* 0x000fe4000fffe0ff */
[----:B------:R-:W-:-:S03]  /*3e40*/  UIADD3 UR4, UPT, UPT, UR26, 0x20400, URZ ;  /* 0x000204001a047890 */ /* 0x000fc6000fffe0ff */
[----:B---3--:R-:W2:Y:S01]  /*3e50*/  LDS R0, [UR26+0x1c0] ;  /* 0x0001c01aff007984 */ /* 0x008ea20008000800 */
[----:B-1----:R-:W-:Y:S02]  /*3e60*/  UIADD3 UR6, UPT, UPT, UR6, 0x1f, URZ ;  /* 0x0000001f06067890 */ /* 0x002fe4000fffe0ff */
[----:B------:R-:W-:Y:S02]  /*3e70*/  USHF.R.U32.HI UR5, URZ, 0x4, UR5 ;  /* 0x00000004ff057899 */ /* 0x000fe40008011605 */
[----:B------:R-:W-:Y:S02]  /*3e80*/  USHF.R.S32.HI UR33, URZ, 0x1f, UR6 ;  /* 0x0000001fff217899 */ /* 0x000fe40008011406 */
[----:B------:R-:W-:Y:S02]  /*3e90*/  USHF.R.U32.HI UR4, URZ, 0x4, UR4 ;  /* 0x00000004ff047899 */ /* 0x000fe40008011604 */
[----:B------:R-:W-:Y:S02]  /*3ea0*/  ULEA.HI UR33, UR33, UR6, URZ, 0x5 ;  /* 0x0000000621217291 */ /* 0x000fe4000f8f28ff */
[----:B------:R-:W-:-:S02]  /*3eb0*/  ULOP3.LUT UR5, UR5, 0x3fff, URZ, 0xc0, !UPT ;  /* 0x00003fff05057892 */ /* 0x000fc4000f8ec0ff */
[----:B------:R-:W-:Y:S02]  /*3ec0*/  USHF.R.S32.HI UR33, URZ, 0x5, UR33 ;  /* 0x00000005ff217899 */ /* 0x000fe40008011421 */
[----:B------:R-:W-:Y:S02]  /*3ed0*/  ULOP3.LUT UR30, UR4, 0x3fff, URZ, 0xc0, !UPT ;  /* 0x00003fff041e7892 */ /* 0x000fe4000f8ec0ff */
[----:B------:R-:W-:Y:S01]  /*3ee0*/  UISETP.LT.AND UP0, UPT, UR33, 0x1, UPT ;  /* 0x000000012100788c */ /* 0x000fe2000bf01270 */
[----:B------:R-:W-:Y:S01]  /*3ef0*/  UMOV UR40, 0x0 ;  /* 0x0000000000287882 */ /* 0x000fe20000000000 */
[----:B------:R-:W-:Y:S01]  /*3f00*/  UMOV UR41, 0x8200910 ;  /* 0x0820091000297882 */ /* 0x000fe20000000000 */
[----:B------:R-:W-:Y:S02]  /*3f10*/  ULOP3.LUT UR29, UR5, 0x10000, URZ, 0xfc, !UPT ;  /* 0x00010000051d7892 */ /* 0x000fe4000f8efcff */
[----:B------:R-:W-:Y:S02]  /*3f20*/  ULOP3.LUT UR30, UR30, 0x10000, URZ, 0xfc, !UPT ;  /* 0x000100001e1e7892 */ /* 0x000fe4000f8efcff */
[----:B------:R-:W-:Y:S01]  /*3f30*/  USEL UR43, UR33, 0x1, !UP0 ;  /* 0x00000001212b7887 */ /* 0x000fe2000c000000 */
[----:B------:R-:W-:Y:S01]  /*3f40*/  UMOV UR38, 0x0 ;  /* 0x0000000000267882 */ /* 0x000fe20000000000 */
[----:B------:R-:W-:Y:S01]  /*3f50*/  UMOV UR39, 0x8200910 ;  /* 0x0820091000277882 */ /* 0x000fe20000000000 */
[----:B------:R-:W-:Y:S01]  /*3f60*/  UMOV UR36, 0x0 ;  /* 0x0000000000247882 */ /* 0x000fe20000000000 */
[----:B------:R-:W-:Y:S01]  /*3f70*/  UMOV UR37, 0x8200910 ;  /* 0x0820091000257882 */ /* 0x000fe20000000000 */
[----:B------:R-:W-:Y:S01]  /*3f80*/  UMOV UR34, 0x0 ;  /* 0x0000000000227882 */ /* 0x000fe20000000000 */
[----:B------:R-:W-:Y:S01]  /*3f90*/  UMOV UR35, 0x8200910 ;  /* 0x0820091000237882 */ /* 0x000fe20000000000 */
[----:B--2---:R-:W-:-:S15]  /*3fa0*/  R2UR UR44, R0 ;  /* 0x00000000002c72ca */ /* 0x004fde00000e0000 */
.L_x_83:
[C---:B------:R-:W-:Y:S02]  /*3fb0*/  LEA R0, R8.reuse, UR26, 0x3 ;  /* 0x0000001a08007c11 */ /* 0x040fe4000f8e18ff */
[----:B------:R-:W-:Y:S02]  /*3fc0*/  SHF.L.U32 R4, R3, 0x1f, RZ ;  /* 0x0000001f03047819 */ /* 0x000fe400000006ff */
[----:B------:R-:W-:Y:S02]  /*3fd0*/  LEA R5, R8, UR26, 0x4 ;  /* 0x0000001a08057c11 */ /* 0x000fe4000f8e20ff */
[----:B------:R-:W1:Y:S02]  /*3fe0*/  SYNCS.PHASECHK.TRANS64.TRYWAIT P0, [R0+URZ+0x110], R4 ;  /* 0x00011004000075a7 */ /* 0x000e6400080011ff */
[----:B-1-3--:R-:W-:Y:S05]  /*3ff0*/  @!P0 BRA `(.L_x_76) ;  /* 0x0000005800288947 */ /* 0x00afea0003800000 */
.L_x_192:
[----:B-1----:R-:W1:Y:S01]  /*4000*/  LDS.128 R4, [R5+0x1a0] ;  /* 0x0001a00005047984 */ /* 0x002e620000000c00 */
[----:B------:R-:W-:Y:S02]  /*4010*/  VIADD R0, R0, 0x120 ;  /* 0x0000012000007836 */ /* 0x000fe40000000000 */
[----:B------:R-:W-:Y:S01]  /*4020*/  VIADD R8, R8, 0x1 ;  /* 0x0000000108087836 */ /* 0x000fe20000000000 */
[----:B------:R-:W-:Y:S01]  /*4030*/  @!PT LDS RZ, [RZ] ;  /* 0x00000000fffff984 */ /* 0x000fe20000000800 */
[----:B------:R-:W-:Y:S01]  /*4040*/  @!PT LDS RZ, [RZ] ;  /* 0x00000000fffff984 */ /* 0x000fe20000000800 */
[----:B------:R-:W-:Y:S01]  /*4050*/  @!PT LDS RZ, [RZ] ;  /* 0x00000000fffff984 */ /* 0x000fe20000000800 */
[----:B------:R-:W-:Y:S01]  /*4060*/  @!PT LDS RZ, [RZ] ;  /* 0x00000000fffff984 */ /* 0x000fe20000000800 */
[----:B------:R2:W-:Y:S06]  /*4070*/  MEMBAR.ALL.CTA ;  /* 0x0000000000007992 */ /* 0x0005ec0000008000 */
[----:B--2---:R-:W2:Y:S01]  /*4080*/  FENCE.VIEW.ASYNC.S ;  /* 0x00000000000073c6 */ /* 0x004ea20000000000 */
[----:B------:R-:W-:-:S04]  /*4090*/  PRMT R0, RZ, 0x654, R0 ;  /* 0x00000654ff007816 */ /* 0x000fc80000000000 */
[----:B--2---:R2:W-:Y:S01]  /*40a0*/  SYNCS.ARRIVE.TRANS64.RED.A1T0 RZ, [R0+URZ], RZ ;  /* 0x000000ff00ff79a7 */ /* 0x0045e200081004ff */
[----:B-1----:R-:W-:Y:S01]  /*40b0*/  LOP3.LUT P1, RZ, R6, 0x1, RZ, 0xc0, !PT ;  /* 0x0000000106ff7812 */ /* 0x002fe2000782c0ff */
[----:B--2---:R-:W-:-:S12]  /*40c0*/  BRA.U UP3, `(.L_x_77) ;  /* 0x0000000503087547 */ /* 0x004fd8000b800000 */
[----:B------:R-:W1:Y:S01]  /*40d0*/  LDCU UR4, c[0x0][0x38c] ;  /* 0x00007180ff0477ac */ /* 0x000e620008000800 */
[----:B------:R-:W-:Y:S02]  /*40e0*/  PLOP3.LUT P2, PT, PT, PT, PT, 0x80, 0x8 ;  /* 0x000000000008781c */ /* 0x000fe40003f4f070 */
[----:B------:R-:W-:Y:S01]  /*40f0*/  SHF.L.U32 R4, R9, 0x1f, RZ ;  /* 0x0000001f09047819 */ /* 0x000fe200000006ff */
[----:B------:R-:W-:Y:S02]  /*4100*/  ULEA UR31, UR32, UR26, 0x3 ;  /* 0x0000001a201f7291 */ /* 0x000fe4000f8e18ff */
[----:B------:R-:W-:Y:S02]  /*4110*/  ULEA UR11, UR32, UR44, 0x6 ;  /* 0x0000002c200b7291 */ /* 0x000fe4000f8e30ff */
[----:B-1----:R-:W-:-:S06]  /*4120*/  UISETP.GE.AND UP0, UPT, UR4, 0x1, UPT ;  /* 0x000000010400788c */ /* 0x002fcc000bf06270 */
[----:B------:R-:W-:-:S05]  /*4130*/  PLOP3.LUT P0, PT, PT, PT, UP0, 0x80, 0x8 ;  /* 0x000000000008781c */ /* 0x000fca0003f0f008 */
[----:B------:R-:W-:-:S08]  /*4140*/  @UP0 ULEA UR4, UR23, UR26, 0x3 ;  /* 0x0000001a17040291 */ /* 0x000fd0000f8e18ff */
[----:B------:R-:W-:-:S04]  /*4150*/  @P0 SHF.L.U32 R0, R2, 0x1f, RZ ;  /* 0x0000001f02000819 */ /* 0x000fc800000006ff */
[----:B------:R1:W2:Y:S01]  /*4160*/  @P0 SYNCS.PHASECHK.TRANS64.TRYWAIT P2, [UR4], R0 ;  /* 0x00000000ff0005a7 */ /* 0x0002a20008041104 */
[----:B------:R-:W3:Y:S02]  /*4170*/  SYNCS.PHASECHK.TRANS64.TRYWAIT P0, [UR31+0x150], R4 ;  /* 0x00015004ff0075a7 */ /* 0x000ee4000800111f */
[----:B-123--:R-:W-:Y:S05]  /*4180*/  @!P0 BRA `(.L_x_78) ;  /* 0x0000005400d88947 */ /* 0x00efea0003800000 */
.L_x_194:
[----:B------:R-:W-:Y:S01]  /*4190*/  UMOV UR27, UR22 ;  /* 0x00000016001b7c82 */ /* 0x000fe20008000000 */
[----:B------:R-:W-:Y:S05]  /*41a0*/  BRA.U !UP0, `(.L_x_79) ;  /* 0x0000000108c07547 */ /* 0x000fea000b800000 */
[----:B------:R-:W-:Y:S02]  /*41b0*/  UIADD3 UR27, UPT, UPT, UR43, UR22, URZ ;  /* 0x000000162b1b7290 */ /* 0x000fe4000fffe0ff */
[----:B------:R-:W-:Y:S01]  /*41c0*/  UPLOP3.LUT UP2, UPT, UPT, UPT, UPT, 0x40, 0x4 ;  /* 0x000000000004789c */ /* 0x000fe20003f4e870 */
[----:B------:R-:W-:Y:S01]  /*41d0*/  UMOV UR24, UR33 ;  /* 0x0000002100187c82 */ /* 0x000fe20008000000 */
[----:B------:R-:W-:-:S09]  /*41e0*/  UMOV UR10, UR23 ;  /* 0x00000017000a7c82 */ /* 0x000fd20008000000 */
.L_x_82:
[----:B--2---:R-:W-:Y:S01]  /*41f0*/  ULEA UR5, UR10, UR26, 0x3 ;  /* 0x0000001a0a057291 */ /* 0x004fe2000f8e18ff */
[----:B---3--:R-:W-:Y:S11]  /*4200*/  @P2 BRA `(.L_x_80) ;  /* 0x00000000000c2947 */ /* 0x008ff60003800000 */
[----:B-1----:R-:W-:Y:S04]  /*4210*/  SHF.L.U32 R4, R2, 0x1f, RZ ;  /* 0x0000001f02047819 */ /* 0x002fe800000006ff */
[----:B------:R-:W1:Y:S02]  /*4220*/  SYNCS.PHASECHK.TRANS64.TRYWAIT P0, [UR5], R4 ;  /* 0x00000004ff0075a7 */ /* 0x000e640008001105 */
[----:B-1----:R-:W-:Y:S05]  /*4230*/  @!P0 BRA `(.L_x_81) ;  /* 0x0000005400c48947 */ /* 0x002fea0003800000 */
.L_x_80:
[----:B------:R-:W-:Y:S01]  /*4240*/  UISETP.NE.AND UP0, UPT, UR24, 0x1, UPT ;  /* 0x000000011800788c */ /* 0x000fe2000bf05270 */
[----:B------:R-:W-:Y:S01]  /*4250*/  PLOP3.LUT P2, PT, PT, PT, PT, 0x80, 0x8 ;  /* 0x000000000008781c */ /* 0x000fe20003f4f070 */
[----:B------:R-:W-:Y:S02]  /*4260*/  UIADD3 UR4, UPT, UPT, UR10, 0x1, URZ ;  /* 0x000000010a047890 */ /* 0x000fe4000fffe0ff */
[----:B------:R-:W-:Y:S02]  /*4270*/  UIADD3 UR25, UPT, UPT, UR5, 0x60, URZ ;  /* 0x0000006005197890 */ /* 0x000fe4000fffe0ff */
[----:B------:R-:W-:Y:S01]  /*4280*/  UISETP.NE.AND UP1, UPT, UR4, 0xc, UPT ;  /* 0x0000000c0400788c */ /* 0x000fe2000bf25270 */
[----:B------:R-:W-:Y:S01]  /*4290*/  PLOP3.LUT P0, PT, PT, PT, UP0, 0x80, 0x8 ;  /* 0x000000000008781c */ /* 0x000fe20003f0f008 */
[----:B------:R-:W-:Y:S02]  /*42a0*/  UIADD3 UR22, UPT, UPT, UR22, 0x1, URZ ;  /* 0x0000000116167890 */ /* 0x000fe4000fffe0ff */
[----:B------:R-:W-:Y:S02]  /*42b0*/  USEL UR6, URZ, 0x1, UP1 ;  /* 0x00000001ff067887 */ /* 0x000fe40008800000 */
[----:B------:R-:W-:Y:S02]  /*42c0*/  USEL UR23, UR4, URZ, UP1 ;  /* 0x000000ff04177287 */ /* 0x000fe40008800000 */
[----:B------:R-:W-:Y:S02]  /*42d0*/  UIADD3 UR24, UPT, UPT, UR24, -0x1, URZ ;  /* 0xffffffff18187890 */ /* 0x000fe4000fffe0ff */
[----:B------:R-:W-:Y:S01]  /*42e0*/  @UP0 ULEA UR4, UR23, UR26, 0x3 ;  /* 0x0000001a17040291 */ /* 0x000fe2000f8e18ff */
[----:B------:R-:W-:Y:S01]  /*42f0*/  LOP3.LUT R2, R2, UR6, RZ, 0x3c, !PT ;  /* 0x0000000602027c12 */ /* 0x000fe2000f8e3cff */
[----:B------:R-:W-:Y:S02]  /*4300*/  ULEA UR6, UR10, UR30, 0x9 ;  /* 0x0000001e0a067291 */ /* 0x000fe4000f8e48ff */
[----:B------:R-:W-:Y:S01]  /*4310*/  UISETP.NE.AND UP0, UPT, UR22, UR27, UPT ;  /* 0x0000001b1600728c */ /* 0x000fe2000bf05270 */
[----:B-1----:R-:W-:Y:S01]  /*4320*/  @P0 SHF.L.U32 R0, R2, 0x1f, RZ ;  /* 0x0000001f02000819 */ /* 0x002fe200000006ff */
[----:B------:R-:W-:Y:S02]  /*4330*/  UIADD3 UR20, UPT, UPT, UR6, 0x2, URZ ;  /* 0x0000000206147890 */ /* 0x000fe4000fffe0ff */
[----:B------:R-:W-:Y:S01]  /*4340*/  UIADD3 UR16, UPT, UPT, UR6, 0x4, URZ ;  /* 0x0000000406107890 */ /* 0x000fe2000fffe0ff */
[----:B------:R2:W3:Y:S01]  /*4350*/  @P0 SYNCS.PHASECHK.TRANS64.TRYWAIT P2, [UR4], R0 ;  /* 0x00000000ff0005a7 */ /* 0x0004e20008041104 */
[----:B------:R-:W-:Y:S02]  /*4360*/  ULEA UR4, UR10, UR29, 0x9 ;  /* 0x0000001d0a047291 */ /* 0x000fe4000f8e48ff */
[----:B------:R-:W-:Y:S02]  /*4370*/  UIADD3 UR12, UPT, UPT, UR6, 0x6, URZ ;  /* 0x00000006060c7890 */ /* 0x000fe4000fffe0ff */
[----:B------:R-:W-:Y:S02]  /*4380*/  UIADD3 UR18, UPT, UPT, UR4, 0x2, URZ ;  /* 0x0000000204127890 */ /* 0x000fe4000fffe0ff */
[----:B------:R-:W-:Y:S02]  /*4390*/  UIADD3 UR14, UPT, UPT, UR4, 0x4, URZ ;  /* 0x00000004040e7890 */ /* 0x000fe4000fffe0ff */
[----:B------:R-:W-:Y:S01]  /*43a0*/  UIADD3 UR8, UPT, UPT, UR4, 0x6, URZ ;  /* 0x0000000604087890 */ /* 0x000fe2000fffe0ff */
[----:B------:R-:W-:Y:S01]  /*43b0*/  UMOV UR7, 0x40004040 ;  /* 0x4000404000077882 */ /* 0x000fe20000000000 */
[----:B------:R-:W-:Y:S01]  /*43c0*/  UMOV UR5, 0x40004040 ;  /* 0x4000404000057882 */ /* 0x000fe20000000000 */
[----:B------:R-:W-:Y:S01]  /*43d0*/  UMOV UR21, 0x40004040 ;  /* 0x4000404000157882 */ /* 0x000fe20000000000 */
[----:B------:R2:W-:Y:S01]  /*43e0*/  UTCHMMA.2CTA gdesc[UR4], gdesc[UR6], tmem[UR11], tmem[UR40], idesc[UR41], UP2 ;  /* 0x00ff2806040075ea */ /* 0x0005e2000920000b */
[----:B------:R-:W-:Y:S01]  /*43f0*/  UPLOP3.LUT UP2, UPT, UPT, UPT, UPT, 0x80, 0x8 ;  /* 0x000000000008789c */ /* 0x000fe20003f4f070 */
[----:B------:R-:W-:Y:S01]  /*4400*/  UMOV UR19, 0x40004040 ;  /* 0x4000404000137882 */ /* 0x000fe20000000000 */
[----:B------:R-:W-:Y:S01]  /*4410*/  UMOV UR17, 0x40004040 ;  /* 0x4000404000117882 */ /* 0x000fe20000000000 */
[----:B------:R2:W-:Y:S01]  /*4420*/  UTCHMMA.2CTA gdesc[UR18], gdesc[UR20], tmem[UR11], tmem[UR38], idesc[UR39], UPT ;  /* 0x00ff2614120075ea */ /* 0x0005e2000ba0000b */
[----:B------:R-:W-:Y:S01]  /*4430*/  UMOV UR15, 0x40004040 ;  /* 0x40004040000f7882 */ /* 0x000fe20000000000 */
[----:B------:R-:W-:Y:S01]  /*4440*/  UMOV UR13, 0x40004040 ;  /* 0x40004040000d7882 */ /* 0x000fe20000000000 */
[----:B------:R-:W-:Y:S01]  /*4450*/  UMOV UR9, 0x40004040 ;  /* 0x4000404000097882 */ /* 0x000fe20000000000 */
[----:B------:R2:W-:Y:S01]  /*4460*/  UTCHMMA.2CTA gdesc[UR14], gdesc[UR16], tmem[UR11], tmem[UR36], idesc[UR37], UPT ;  /* 0x00ff24100e0075ea */ /* 0x0005e2000ba0000b */
[----:B------:R2:W-:Y:S01]  /*4470*/  UTCHMMA.2CTA gdesc[UR8], gdesc[UR12], tmem[UR11], tmem[UR34], idesc[UR35], UPT ;  /* 0x00ff220c080075ea */ /* 0x0005e2000ba0000b */
[----:B------:R2:W-:Y:S01]  /*4480*/  UTCBAR.2CTA.MULTICAST [UR25], URZ, UR28 ;  /* 0x000000ff190073e9 */ /* 0x0005e2000820081c */
[----:B------:R-:W-:Y:S01]  /*4490*/  UMOV UR10, UR23 ;  /* 0x00000017000a7c82 */ /* 0x000fe20008000000 */
[----:B------:R-:W-:Y:S05]  /*44a0*/  BRA.U UP0, `(.L_x_82) ;  /* 0xfffffffd00507547 */ /* 0x000fea000b83ffff */
.L_x_79:
[----:B--2---:R-:W-:Y:S01]  /*44b0*/  UIADD3 UR4, UPT, UPT, UR31, 0x130, URZ ;  /* 0x000001301f047890 */ /* 0x004fe2000fffe0ff */
[----:B------:R-:W-:-:S08]  /*44c0*/  UMOV UR22, UR27 ;  /* 0x0000001b00167c82 */ /* 0x000fd00008000000 */
[----:B------:R2:W-:Y:S01]  /*44d0*/  UTCBAR.2CTA.MULTICAST [UR4], URZ, UR42 ;  /* 0x000000ff040073e9 */ /* 0x0005e2000820082a */
[----:B------:R-:W-:Y:S02]  /*44e0*/  NOP ;  /* 0x0000000000007918 */ /* 0x000fe40000000000 */
.L_x_77:
[----:B--2---:R-:W-:Y:S01]  /*44f0*/  UIADD3 UR4, UPT, UPT, UR32, 0x1, URZ ;  /* 0x0000000120047890 */ /* 0x004fe2000fffe0ff */
[----:B------:R-:W-:-:S03]  /*4500*/  ISETP.NE.AND P0, PT, R8, 0x2, PT ;  /* 0x000000020800780c */ /* 0x000fc60003f05270 */
[----:B------:R-:W-:Y:S01]  /*4510*/  UISETP.NE.AND UP0, UPT, UR4, 0x4, UPT ;  /* 0x000000040400788c */ /* 0x000fe2000bf05270 */
[----:B-1----:R-:W-:Y:S02]  /*4520*/  SEL R0, RZ, 0x1, P0 ;  /* 0x00000001ff007807 */ /* 0x002fe40000000000 */
[----:B------:R-:W-:Y:S01]  /*4530*/  SEL R8, R8, RZ, P0 ;  /* 0x000000ff08087207 */ /* 0x000fe20000000000 */
[----:B------:R-:W-:Y:S01]  /*4540*/  USEL UR5, URZ, 0x1, UP0 ;  /* 0x00000001ff057887 */ /* 0x000fe20008000000 */
[----:B------:R-:W-:Y:S01]  /*4550*/  LOP3.LUT R3, R3, R0, RZ, 0x3c, !PT ;  /* 0x0000000003037212 */ /* 0x000fe200078e3cff */
[----:B------:R-:W-:-:S04]  /*4560*/  USEL UR32, UR4, URZ, UP0 ;  /* 0x000000ff04207287 */ /* 0x000fc80008000000 */
[----:B------:R-:W-:Y:S01]  /*4570*/  LOP3.LUT R9, R9, UR5, RZ, 0x3c, !PT ;  /* 0x0000000509097c12 */ /* 0x000fe2000f8e3cff */
[----:B------:R-:W-:Y:S07]  /*4580*/  @P1 BRA `(.L_x_83) ;  /* 0xfffffff800881947 */ /* 0x000fee000383ffff */
[----:B------:R-:W1:Y:S01]  /*4590*/  S2UR UR8, SR_CgaCtaId ;  /* 0x00000000000879c3 */ /* 0x000e620000008800 */
[----:B------:R-:W-:Y:S01]  /*45a0*/  ELECT P0, URZ, PT ;  /* 0x0000000000ff782f */ /* 0x000fe20003800000 */
[----:B------:R-:W-:Y:S01]  /*45b0*/  HFMA2 R0, -RZ, RZ, 0, 5.9604644775390625e-08 ;  /* 0x00000001ff007431 */ /* 0x000fe200000001ff */
[----:B------:R-:W-:-:S05]  /*45c0*/  UMOV UR4, 0x40 ;  /* 0x0000004000047882 */ /* 0x000fca0000000000 */
[----:B------:R-:W-:Y:S01]  /*45d0*/  UVIRTCOUNT.DEALLOC.SMPOOL 0x80 ;  /* 0x000000800000784c */ /* 0x000fe20000000000 */
[----:B------:R-:W-:Y:S02]  /*45e0*/  UISETP.NE.AND UP1, UPT, UR48, URZ, UPT ;  /* 0x000000ff3000728c */ /* 0x000fe4000bf25270 */
[----:B-1----:R-:W-:-:S09]  /*45f0*/  ULEA UR8, UR8, UR4, 0x18 ;  /* 0x0000000408087291 */ /* 0x002fd2000f8ec0ff */
[----:B------:R1:W-:Y:S01]  /*4600*/  @P0 STS.U8 [UR8+0x1c], R0 ;  /* 0x00001c00ff000988 */ /* 0x0003e20008000008 */
[----:B------:R-:W-:Y:S05]  /*4610*/  BRA.U UP1, `(.L_x_84) ;  /* 0x0000000101a07547 */ /* 0x000fea000b800000 */
[----:B------:R-:W-:Y:S01]  /*4620*/  UIADD3 UR7, UPT, UPT, UR26, 0x150, URZ ;  /* 0x000001501a077890 */ /* 0x000fe2000fffe0ff */
[----:B------:R-:W-:-:S03]  /*4630*/  SHF.L.U32 R2, R9, 0x1f, RZ ;  /* 0x0000001f09027819 */ /* 0x000fc600000006ff */
[----:B------:R-:W-:-:S09]  /*4640*/  ULEA UR4, UR32, UR7, 0x3 ;  /* 0x0000000720047291 */ /* 0x000fd2000f8e18ff */
[----:B------:R-:W2:Y:S02]  /*4650*/  SYNCS.PHASECHK.TRANS64.TRYWAIT P0, [UR4], R2 ;  /* 0x00000002ff0075a7 */ /* 0x000ea40008001104 */
[----:B--2---:R-:W-:Y:S05]  /*4660*/  @!P0 BRA `(.L_x_85) ;  /* 0x0000005000d08947 */ /* 0x004fea0003800000 */
.L_x_197:
        /* <DEDUP_REMOVED lines=9> */
.L_x_199:
        /* <DEDUP_REMOVED lines=9> */
.L_x_201:
[----:B------:R-:W-:-:S04]  /*4790*/  UIADD3 UR4, UPT, UPT, UR4, 0x1, URZ ;  /* 0x0000000104047890 */ /* 0x000fc8000fffe0ff */
[----:B------:R-:W-:-:S04]  /*47a0*/  UISETP.NE.AND UP0, UPT, UR4, 0x4, UPT ;  /* 0x000000040400788c */ /* 0x000fc8000bf05270 */
[----:B------:R-:W-:Y:S02]  /*47b0*/  USEL UR5, URZ, 0x1, UP0 ;  /* 0x00000001ff057887 */ /* 0x000fe40008000000 */
[----:B------:R-:W-:-:S04]  /*47c0*/  USEL UR4, UR4, URZ, UP0 ;  /* 0x000000ff04047287 */ /* 0x000fc80008000000 */
[----:B------:R-:W-:Y:S01]  /*47d0*/  ULEA UR4, UR4, UR7, 0x3 ;  /* 0x0000000704047291 */ /* 0x000fe2000f8e18ff */
[----:B------:R-:W-:-:S04]  /*47e0*/  LOP3.LUT R2, R2, UR5, RZ, 0x3c, !PT ;  /* 0x0000000502027c12 */ /* 0x000fc8000f8e3cff */
[----:B------:R-:W-:Y:S01]  /*47f0*/  SHF.L.U32 R2, R2, 0x1f, RZ ;  /* 0x0000001f02027819 */ /* 0x000fe200000006ff */
[----:B-1----:R-:W-:-:S04]  /*4800*/  IMAD.U32 R0, RZ, RZ, UR4 ;  /* 0x00000004ff007e24 */ /* 0x002fc8000f8e00ff */
[----:B------:R1:W2:Y:S03]  /*4810*/  SYNCS.PHASECHK.TRANS64.TRYWAIT P0, [R0+URZ], R2 ;  /* 0x00000002000075a7 */ /* 0x0002a600080011ff */
[----:B--2---:R-:W-:Y:S05]  /*4820*/  @!P0 NANOSLEEP.SYNCS 0x989680 ;  /* 0x009896800000895d */ /* 0x004fea0003900000 */
[----:B------:R-:W2:Y:S02]  /*4830*/  @!P0 SYNCS.PHASECHK.TRANS64 P0, [R0+URZ], R2 ;  /* 0x00000002000085a7 */ /* 0x000ea400080010ff */
[----:B--2---:R-:W-:Y:S05]  /*4840*/  @P0 BRA `(.L_x_88) ;  /* 0x0000000000200947 */ /* 0x004fea0003800000 */
.L_x_89:
[----:B--2---:R2:W4:Y:S02]  /*4850*/  SYNCS.PHASECHK.TRANS64.TRYWAIT P0, [R0+URZ], R2 ;  /* 0x00000002000075a7 */ /* 0x00452400080011ff */
[----:B----4-:R-:W-:Y:S05]  /*4860*/  @!P0 NANOSLEEP.SYNCS 0x989680 ;  /* 0x009896800000895d */ /* 0x010fea0003900000 */
[----:B------:R-:W4:Y:S02]  /*4870*/  @!P0 SYNCS.PHASECHK.TRANS64 P0, [R0+URZ], R2 ;  /* 0x00000002000085a7 */ /* 0x000f2400080010ff */
[----:B----4-:R-:W-:Y:S05]  /*4880*/  @!P0 BRA `(.L_x_89) ;  /* 0xfffffffc00f08947 */ /* 0x010fea000383ffff */
[----:B------:R-:W-:Y:S05]  /*4890*/  BRA `(.L_x_88) ;  /* 0x00000000000c7947 */ /* 0x000fea0003800000 */
.L_x_84:
[----:B------:R-:W-:-:S04]  /*48a0*/  UIADD3 UR4, UPT, UPT, UR26, 0x190, URZ ;  /* 0x000001901a047890 */ /* 0x000fc8000fffe0ff */
[----:B------:R-:W-:-:S09]  /*48b0*/  UPRMT UR4, UR49, 0x654, UR4 ;  /* 0x0000065431047896 */ /* 0x000fd20008000004 */
[----:B------:R-:W-:Y:S03]  /*48c0*/  SYNCS.ARRIVE.TRANS64.RED.A1T0 RZ, [UR4], RZ ;  /* 0x000000ffffff79a7 */ /* 0x000fe60008100404 */
.L_x_88:
[----:B-12---:R-:W-:Y:S01]  /*48d0*/  SHF.L.U32 R2, RZ, 0x1f, RZ ;  /* 0x0000001fff027819 */ /* 0x006fe200000006ff */
[----:B------:R-:W-:Y:S01]  /*48e0*/  UIADD3 UR4, UPT, UPT, UR26, 0x190, URZ ;  /* 0x000001901a047890 */ /* 0x000fe2000fffe0ff */
[----:B------:R-:W-:Y:S02]  /*48f0*/  PLOP3.LUT P0, PT, PT, PT, UP1, 0x80, 0x8 ;  /* 0x000000000008781c */ /* 0x000fe40003f0f018 */
[----:B------:R-:W1:Y:S02]  /*4900*/  SYNCS.PHASECHK.TRANS64.TRYWAIT P1, [UR26+0x190], R2 ;  /* 0x00019002ff0075a7 */ /* 0x000e64000802111a */
[----:B-1----:R-:W-:Y:S09]  /*4910*/  @!P1 BRA `(.L_x_90) ;  /* 0x00000050006c9947 */ /* 0x002ff20003800000 */
.L_x_203:
[----:B------:R-:W-:Y:S01]  /*4920*/  @!UP1 UPRMT UR4, UR49, 0x654, UR4 ;  /* 0x0000065431049896 */ /* 0x000fe20008000004 */
[----:B------:R-:W-:Y:S01]  /*4930*/  UMOV UR5, 0xffff ;  /* 0x0000ffff00057882 */ /* 0x000fe20000000000 */
[----:B------:R-:W-:-:S07]  /*4940*/  UMOV UR6, 0x1 ;  /* 0x0000000100067882 */ /* 0x000fce0000000000 */
[----:B------:R-:W-:Y:S01]  /*4950*/  @!P0 SYNCS.ARRIVE.TRANS64.RED.A1T0 RZ, [UR4], RZ ;  /* 0x000000ffffff89a7 */ /* 0x000fe20008100404 */
[----:B------:R-:W-:Y:S01]  /*4960*/  NOP ;  /* 0x0000000000007918 */ /* 0x000fe20000000000 */
[----:B-1----:R-:W1:Y:S01]  /*4970*/  LDS R0, [UR8+0x14] ;  /* 0x00001408ff007984 */ /* 0x002e620008000800 */
[----:B------:R-:W-:-:S04]  /*4980*/  ULOP3.LUT UR4, UR44, 0xffff, URZ, 0xc0, !UPT ;  /* 0x0000ffff2c047892 */ /* 0x000fc8000f8ec0ff */
[----:B------:R-:W-:-:S04]  /*4990*/  USHF.R.U32.HI UR4, URZ, 0x5, UR4 ;  /* 0x00000005ff047899 */ /* 0x000fc80008011604 */
[----:B------:R-:W-:Y:S02]  /*49a0*/  USHF.L.U32 UR5, UR5, UR4, URZ ;  /* 0x0000000405057299 */ /* 0x000fe400080006ff */
[----:B------:R-:W-:-:S04]  /*49b0*/  USHF.L.U32 UR4, UR6, UR4, URZ ;  /* 0x0000000406047299 */ /* 0x000fc800080006ff */
[----:B-1----:R-:W-:-:S04]  /*49c0*/  LOP3.LUT R0, R0, UR5, RZ, 0xc0, !PT ;  /* 0x0000000500007c12 */ /* 0x002fc8000f8ec0ff */
[----:B------:R-:W-:-:S13]  /*49d0*/  ISETP.NE.AND P0, PT, R0, UR5, PT ;  /* 0x0000000500007c0c */ /* 0x000fda000bf05270 */
[----:B------:R-:W-:Y:S05]  /*49e0*/  @P0 BRA `(.L_x_91) ;  /* 0x0000000000580947 */ /* 0x000fea0003800000 */
[----:B------:R-:W1:Y:S02]  /*49f0*/  LDS R0, [UR8+0x18] ;  /* 0x00001808ff007984 */ /* 0x000e640008000800 */
[----:B-1----:R-:W-:-:S04]  /*4a00*/  LOP3.LUT R0, R0, UR4, RZ, 0xc0, !PT ;  /* 0x0000000400007c12 */ /* 0x002fc8000f8ec0ff */
[----:B------:R-:W-:-:S13]  /*4a10*/  ISETP.NE.AND P0, PT, R0, UR4, PT ;  /* 0x0000000400007c0c */ /* 0x000fda000bf05270 */
[----:B------:R-:W-:Y:S05]  /*4a20*/  @P0 BRA `(.L_x_92) ;  /* 0x00000000003c0947 */ /* 0x000fea0003800000 */
[----:B------:R-:W1:Y:S01]  /*4a30*/  S2R R2, SR_LANEID ;  /* 0x0000000000027919 */ /* 0x000e620000000000 */
[----:B------:R-:W-:-:S06]  /*4a40*/  ULOP3.LUT UR5, URZ, UR5, URZ, 0x33, !UPT ;  /* 0x00000005ff057292 */ /* 0x000fcc000f8e33ff */
[----:B------:R-:W-:-:S04]  /*4a50*/  IMAD.U32 R0, RZ, RZ, UR5 ;  /* 0x00000005ff007e24 */ /* 0x000fc8000f8e00ff */
[----:B------:R2:W4:Y:S02]  /*4a60*/  REDUX UR7, R0 ;  /* 0x00000000000773c4 */ /* 0x0005240000000000 */
[----:B------:R1:W-:Y:S01]  /*4a70*/  UTCATOMSWS.AND URZ, UR5 ;  /* 0x0000000500ff79e3 */ /* 0x0003e20008000000 */
[----:B--2---:R-:W-:Y:S01]  /*4a80*/  LOP3.LUT R0, RZ, UR4, RZ, 0x33, !PT ;  /* 0x00000004ff007c12 */ /* 0x004fe2000f8e33ff */
[----:B------:R-:W-:Y:S02]  /*4a90*/  VOTEU.ANY UR4, UPT, PT ;  /* 0x0000000000047886 */ /* 0x000fe400038e0100 */
[----:B------:R-:W-:Y:S02]  /*4aa0*/  UFLO.U32 UR4, UR4 ;  /* 0x00000004000472bd */ /* 0x000fe400080e0000 */
[----:B------:R-:W2:Y:S04]  /*4ab0*/  REDUX UR6, R0 ;  /* 0x00000000000673c4 */ /* 0x000ea80000000000 */
[----:B-1----:R-:W-:-:S02]  /*4ac0*/  ISETP.EQ.U32.AND P0, PT, R2, UR4, PT ;  /* 0x0000000402007c0c */ /* 0x002fc4000bf02070 */
[----:B----4-:R-:W-:-:S11]  /*4ad0*/  MOV R2, UR7 ;  /* 0x0000000700027c02 */ /* 0x010fd60008000f00 */
[----:B------:R1:W-:Y:S01]  /*4ae0*/  @P0 ATOMS.AND RZ, [UR8+0x14], R2 ;  /* 0x00001402ffff098c */ /* 0x0003e2000a800008 */
[----:B--2---:R-:W-:-:S05]  /*4af0*/  IMAD.U32 R0, RZ, RZ, UR6 ;  /* 0x00000006ff007e24 */ /* 0x004fca000f8e00ff */
[----:B------:R1:W-:Y:S01]  /*4b00*/  @P0 ATOMS.AND RZ, [UR8+0x18], R0 ;  /* 0x00001800ffff098c */ /* 0x0003e2000a800008 */
[----:B------:R-:W-:Y:S05]  /*4b10*/  BRA `(.L_x_93) ;  /* 0x0000000000147947 */ /* 0x000fea0003800000 */
.L_x_92:
[----:B------:R-:W-:Y:S02]  /*4b20*/  MOV R2, 0x4b40 ;  /* 0x00004b4000027802 */ /* 0x000fe40000000f00 */
[----:B---3-5:R-:W-:Y:S05]  /*4b30*/  CALL.REL.NOINC `($__internal_0_$__cuda_sm10x_tcgen05_guardrail_trap_col_being_dealloced_not_returned_by_alloc) ;  /* 0x00000054004c7944 */ /* 0x028fea0003c00000 */
[----:B------:R-:W-:Y:S05]  /*4b40*/  BRA `(.L_x_93) ;  /* 0x0000000000087947 */ /* 0x000fea0003800000 */
.L_x_91:
[----:B------:R-:W-:Y:S02]  /*4b50*/  MOV R2, 0x4b70 ;  /* 0x00004b7000027802 */ /* 0x000fe40000000f00 */
[----:B---3-5:R-:W-:Y:S05]  /*4b60*/  CALL.REL.NOINC `($__internal_2_$__cuda_sm10x_tcgen05_guardrail_trap_unallocated_columns_being_dealloced) ;  /* 0x0000005400587944 */ /* 0x028fea0003c00000 */
.L_x_93:
[----:B------:R-:W-:Y:S01]  /*4b70*/  NOP ;  /* 0x0000000000007918 */ /* 0x000fe20000000000 */
[----:B------:R-:W-:Y:S05]  /*4b80*/  EXIT ;  /* 0x000000000000794d */ /* 0x000fea0003800000 */
.L_x_64:
[----:B------:R-:W-:-:S09]  /*4b90*/  UISETP.NE.OR UP0, UPT, UR25, 0x3, !UP5 ;  /* 0x000000031900788c */ /* 0x000fd2000ef05670 */
[----:B------:R-:W-:Y:S05]  /*4ba0*/  BRA.U UP0, `(.L_x_94) ;  /* 0x0000001100b87547 */ /* 0x000fea000b800000 */
[----:B------:R-:W2:Y:S01]  /*4bb0*/  LDCU UR31, c[0x0][0x370] ;  /* 0x00006e00ff1f77ac */ /* 0x000ea20008000800 */
[----:B------:R-:W3:Y:S01]  /*4bc0*/  LDC.64 R16, c[0x0][0x348] ;  /* 0x0000d200ff107b82 */ /* 0x000ee20000000a00 */
[----:B------:R-:W-:Y:S02]  /*4bd0*/  HFMA2 R13, -RZ, RZ, 0, 0 ;  /* 0x00000000ff0d7431 */ /* 0x000fe400000001ff */
[----:B------:R-:W-:Y:S01]  /*4be0*/  IMAD.MOV.U32 R15, RZ, RZ, 0x1 ;  /* 0x00000001ff0f7424 */ /* 0x000fe200078e00ff */
[----:B------:R-:W2:Y:S01]  /*4bf0*/  LDCU.128 UR48, c[0x0][0xb10] ;  /* 0x00016200ff3077ac */ /* 0x000ea20008000c00 */
[----:B------:R-:W-:Y:S01]  /*4c00*/  IMAD.MOV.U32 R14, RZ, RZ, RZ ;  /* 0x000000ffff0e7224 */ /* 0x000fe200078e00ff */
[----:B------:R-:W-:Y:S01]  /*4c10*/  MOV R7, 0x2000 ;  /* 0x0000200000077802 */ /* 0x000fe20000000f00 */
[----:B------:R-:W4:Y:S01]  /*4c20*/  LDCU UR30, c[0x0][0x374] ;  /* 0x00006e80ff1e77ac */ /* 0x000f220008000800 */
[----:B------:R-:W1:Y:S01]  /*4c30*/  LDC.64 R2, c[0x0][0x888] ;  /* 0x00022200ff027b82 */ /* 0x000e620000000a00 */
[----:B------:R-:W4:Y:S01]  /*4c40*/  LDCU UR15, c[0x0][0xb0c] ;  /* 0x00016180ff0f77ac */ /* 0x000f220008000800 */
[----:B------:R-:W3:Y:S06]  /*4c50*/  LDCU UR52, c[0x0][0xb20] ;  /* 0x00016400ff3477ac */ /* 0x000eec0008000800 */
[----:B------:R-:W1:Y:S01]  /*4c60*/  LDC.64 R4, c[0x0][0x890] ;  /* 0x00022400ff047b82 */ /* 0x000e620000000a00 */
[----:B------:R-:W3:Y:S01]  /*4c70*/  LDCU UR4, c[0x0][0xb30] ;  /* 0x00016600ff0477ac */ /* 0x000ee20008000800 */
[----:B------:R-:W-:Y:S01]  /*4c80*/  UMOV UR21, 0x400 ;  /* 0x0000040000157882 */ /* 0x000fe20000000000 */
[----:B--2---:R-:W-:-:S02]  /*4c90*/  UIMAD.WIDE.U32 UR6, UR31, UR48, URZ ;  /* 0x000000301f0672a5 */ /* 0x004fc4000f8e00ff */
[----:B----4-:R-:W-:Y:S02]  /*4ca0*/  UIMAD.WIDE.U32 UR8, UR30, UR51, URZ ;  /* 0x000000331e0872a5 */ /* 0x010fe4000f8e00ff */
[----:B------:R-:W-:Y:S02]  /*4cb0*/  ULEA UR21, UR47, UR21, 0x18 ;  /* 0x000000152f157291 */ /* 0x000fe4000f8ec0ff */
[----:B------:R-:W-:Y:S02]  /*4cc0*/  UPLOP3.LUT UP2, UPT, UPT, UPT, UPT, 0x40, 0x4 ;  /* 0x000000000004789c */ /* 0x000fe40003f4e870 */
[----:B------:R-:W-:Y:S01]  /*4cd0*/  UIADD3 UR37, UPT, UPT, UR21, 0xd8, URZ ;  /* 0x000000d815257890 */ /* 0x000fe2000fffe0ff */
[----:B------:R-:W-:Y:S01]  /*4ce0*/  UMOV UR6, UR7 ;  /* 0x0000000700067c82 */ /* 0x000fe20008000000 */
[----:B------:R-:W-:Y:S01]  /*4cf0*/  UMOV UR38, UR9 ;  /* 0x0000000900267c82 */ /* 0x000fe20008000000 */
[----:B------:R-:W-:Y:S02]  /*4d00*/  UISETP.GE.AND UP0, UPT, UR45, 0x1, UPT ;  /* 0x000000012d00788c */ /* 0x000fe4000bf06270 */
[----:B------:R-:W-:Y:S01]  /*4d10*/  UISETP.NE.AND UP4, UPT, UR45, 0x1, UPT ;  /* 0x000000012d00788c */ /* 0x000fe2000bf85270 */
[----:B------:R-:W2:Y:S01]  /*4d20*/  LDCU.64 UR22, c[0x0][0xb28] ;  /* 0x00016500ff1677ac */ /* 0x000ea20008000a00 */
[----:B------:R-:W-:-:S02]  /*4d30*/  UISETP.NE.AND UP6, UPT, UR15, 0x1, UPT ;  /* 0x000000010f00788c */ /* 0x000fc4000bfc5270 */
[----:B------:R-:W-:Y:S02]  /*4d40*/  UISETP.NE.AND UP5, UPT, UR50, 0x1, UPT ;  /* 0x000000013200788c */ /* 0x000fe4000bfa5270 */
[----:B------:R-:W-:Y:S02]  /*4d50*/  UIADD3 UR41, UPT, UPT, UR21, 0xc0, URZ ;  /* 0x000000c015297890 */ /* 0x000fe4000fffe0ff */
[----:B------:R-:W-:Y:S02]  /*4d60*/  UIADD3 UR33, UPT, UPT, UR21, 0xc8, URZ ;  /* 0x000000c815217890 */ /* 0x000fe4000fffe0ff */
[----:B------:R-:W-:Y:S02]  /*4d70*/  UIADD3 UR25, UPT, UPT, UR21, 0xd0, URZ ;  /* 0x000000d015197890 */ /* 0x000fe4000fffe0ff */
[----:B------:R-:W-:Y:S02]  /*4d80*/  UPRMT UR37, UR47, 0x654, UR37 ;  /* 0x000006542f257896 */ /* 0x000fe40008000025 */
[----:B------:R-:W-:-:S02]  /*4d90*/  USHF.R.U32.HI UR39, URZ, UR49, UR6 ;  /* 0x00000031ff277299 */ /* 0x000fc40008011606 */
[----:B---3--:R-:W-:Y:S02]  /*4da0*/  USHF.R.U32.HI UR38, URZ, UR52, UR38 ;  /* 0x00000034ff267299 */ /* 0x008fe40008011626 */
[----:B------:R-:W-:-:S11]  /*4db0*/  UISETP.NE.AND UP3, UPT, UR4, 0x1, UPT ;  /* 0x000000010400788c */ /* 0x000fd6000bf65270 */
.L_x_105:
[C---:B------:R-:W-:Y:S02]  /*4dc0*/  LEA R12, R14.reuse, UR21, 0x3 ;  /* 0x000000150e0c7c11 */ /* 0x040fe4000f8e18ff */
[----:B------:R-:W-:Y:S02]  /*4dd0*/  SHF.L.U32 R0, R13, 0x1f, RZ ;  /* 0x0000001f0d007819 */ /* 0x000fe400000006ff */
[----:B------:R-:W-:Y:S02]  /*4de0*/  LEA R8, R14, UR21, 0x4 ;  /* 0x000000150e087c11 */ /* 0x000fe4000f8e20ff */
[----:B---3--:R-:W3:Y:S02]  /*4df0*/  SYNCS.PHASECHK.TRANS64.TRYWAIT P0, [R12+URZ+0x110], R0 ;  /* 0x000110000c0075a7 */ /* 0x008ee400080011ff */
[----:B---3--:R-:W-:Y:S05]  /*4e00*/  @!P0 BRA `(.L_x_95) ;  /* 0x0000004c00488947 */ /* 0x008fea0003800000 */
.L_x_204:
[----:B------:R-:W4:Y:S01]  /*4e10*/  LDS.128 R8, [R8+0x1a0] ;  /* 0x0001a00008087984 */ /* 0x000f220000000c00 */
[----:B------:R-:W-:Y:S01]  /*4e20*/  UISETP.GE.AND UP0, UPT, UR45, 0x1, UPT ;  /* 0x000000012d00788c */ /* 0x000fe2000bf06270 */
[----:B------:R-:W-:Y:S01]  /*4e30*/  @!PT LDS RZ, [RZ] ;  /* 0x00000000fffff984 */ /* 0x000fe20000000800 */
[----:B------:R-:W-:Y:S01]  /*4e40*/  @!PT LDS RZ, [RZ] ;  /* 0x00000000fffff984 */ /* 0x000fe20000000800 */
[----:B------:R-:W-:Y:S01]  /*4e50*/  @!PT LDS RZ, [RZ] ;  /* 0x00000000fffff984 */ /* 0x000fe20000000800 */
[----:B------:R-:W-:Y:S01]  /*4e60*/  @!PT LDS RZ, [RZ] ;  /* 0x00000000fffff984 */ /* 0x000fe20000000800 */
[----:B------:R1:W-:Y:S06]  /*4e70*/  MEMBAR.ALL.CTA ;  /* 0x0000000000007992 */ /* 0x0003ec0000008000 */
[----:B-1----:R-:W1:Y:S01]  /*4e80*/  FENCE.VIEW.ASYNC.S ;  /* 0x00000000000073c6 */ /* 0x002e620000000000 */
[----:B----4-:R-:W-:Y:S11]  /*4e90*/  LOP3.LUT P0, RZ, R10, 0x1, RZ, 0xc0, !PT ;  /* 0x000000010aff7812 */ /* 0x010ff6000780c0ff */
[----:B------:R-:W-:Y:S02]  /*4ea0*/  @!UPT UIADD3 URZ, UPT, UPT, URZ, URZ, URZ ;  /* 0x000000fffffff290 */ /* 0x000fe4000fffe0ff */
[----:B-1----:R-:W-:Y:S01]  /*4eb0*/  VOTEU.ANY UP1, P0 ;  /* 0x0000000000ff7886 */ /* 0x002fe20000020100 */
[----:B------:R-:W-:Y:S11]  /*4ec0*/  PLOP3.LUT P0, PT, PT, PT, UP1, 0x80, 0x8 ;  /* 0x000000000008781c */ /* 0x000ff60003f0f018 */
[----:B------:R-:W-:Y:S02]  /*4ed0*/  @!UPT UIADD3 URZ, UPT, UPT, URZ, URZ, URZ ;  /* 0x000000fffffff290 */ /* 0x000fe4000fffe0ff */
[----:B---3--:R-:W-:Y:S02]  /*4ee0*/  @P0 SHF.R.U32.HI R0, RZ, 0x10, R9 ;  /* 0x00000010ff000819 */ /* 0x008fe40000011609 */
[----:B------:R-:W-:Y:S02]  /*4ef0*/  @P0 MOV R6, R8 ;  /* 0x0000000800060202 */ /* 0x000fe40000000f00 */
[----:B------:R-:W-:Y:S01]  /*4f00*/  @P0 R2UR UR4, R0 ;  /* 0x00000000000402ca */ /* 0x000fe200000e0000 */
[----:B------:R-:W-:Y:S01]  /*4f10*/  VIADD R0, R12, 0x120 ;  /* 0x000001200c007836 */ /* 0x000fe20000000000 */
[----:B------:R-:W-:Y:S02]  /*4f20*/  @P0 LOP3.LUT R8, R9, 0xffff, RZ, 0xc0, !PT ;  /* 0x0000ffff09080812 */ /* 0x000fe400078ec0ff */
[----:B------:R-:W-:Y:S02]  /*4f30*/  @P0 R2UR UR6, R6 ;  /* 0x00000000060602ca */ /* 0x000fe400000e0000 */
[----:B------:R-:W-:Y:S02]  /*4f40*/  PRMT R0, RZ, 0x654, R0 ;  /* 0x00000654ff007816 */ /* 0x000fe40000000000 */
[----:B------:R-:W-:Y:S02]  /*4f50*/  @P0 R2UR UR5, R8 ;  /* 0x00000000080502ca */ /* 0x000fe400000e0000 */
[----:B------:R1:W-:Y:S03]  /*4f60*/  SYNCS.ARRIVE.TRANS64.RED.A1T0 RZ, [R0+URZ], RZ ;  /* 0x000000ff00ff79a7 */ /* 0x0003e600081004ff */
[----:B------:R-:W-:Y:S04]  /*4f70*/  @UP1 UMOV UR29, UR4 ;  /* 0x00000004001d1c82 */ /* 0x000fe80008000000 */
[----:B------:R-:W-:Y:S04]  /*4f80*/  @UP1 UMOV UR14, UR6 ;  /* 0x00000006000e1c82 */ /* 0x000fe80008000000 */
[----:B------:R-:W-:Y:S01]  /*4f90*/  @UP1 UMOV UR13, UR5 ;  /* 0x00000005000d1c82 */ /* 0x000fe20008000000 */
[----:B------:R-:W-:Y:S05]  /*4fa0*/  BRA.U !UP0, `(.L_x_96) ;  /* 0x0000000108a47547 */ /* 0x000fea000b800000 */
[----:B------:R-:W-:Y:S02]  /*4fb0*/  UIMAD.WIDE.U32 UR16, UR13, UR51, URZ ;  /* 0x000000330d1072a5 */ /* 0x000fe4000f8e00ff */
[----:B------:R-:W-:Y:S02]  /*4fc0*/  UIMAD.WIDE.U32 UR18, UR14, UR48, URZ ;  /* 0x000000300e1272a5 */ /* 0x000fe4000f8e00ff */
[----:B------:R-:W-:Y:S02]  /*4fd0*/  USEL UR4, UR30, UR38, !UP5 ;  /* 0x000000261e047287 */ /* 0x000fe4000e800000 */
[----:B------:R-:W-:Y:S02]  /*4fe0*/  USEL UR7, UR31, UR39, !UP6 ;  /* 0x000000271f077287 */ /* 0x000fe4000f000000 */
[----:B--2---:R-:W-:Y:S02]  /*4ff0*/  UIMAD.WIDE.U32 UR8, UR4, UR22, URZ ;  /* 0x00000016040872a5 */ /* 0x004fe4000f8e00ff */
[----:B------:R-:W-:Y:S01]  /*5000*/  UIMAD.WIDE.U32 UR10, UR7, UR22, URZ ;  /* 0x00000016070a72a5 */ /* 0x000fe2000f8e00ff */
[----:B------:R-:W-:Y:S02]  /*5010*/  UMOV UR5, UR17 ;  /* 0x0000001100057c82 */ /* 0x000fe40008000000 */
[----:B------:R-:W-:Y:S03]  /*5020*/  USHF.R.U32.HI UR6, URZ, UR52, UR5 ;  /* 0x00000034ff067299 */ /* 0x000fe60008011605 */
[----:B------:R-:W-:Y:S01]  /*5030*/  UMOV UR5, UR19 ;  /* 0x0000001300057c82 */ /* 0x000fe20008000000 */
[----:B------:R-:W-:Y:S02]  /*5040*/  USEL UR6, UR13, UR6, !UP5 ;  /* 0x000000060d067287 */ /* 0x000fe4000e800000 */
[----:B------:R-:W-:Y:S03]  /*5050*/  USHF.R.U32.HI UR12, URZ, UR49, UR5 ;  /* 0x00000031ff0c7299 */ /* 0x000fe60008011605 */
[----:B------:R-:W-:Y:S02]  /*5060*/  UMOV UR5, UR9 ;  /* 0x0000000900057c82 */ /* 0x000fe40008000000 */
[----:B------:R-:W-:Y:S03]  /*5070*/  @UP4 USHF.R.U32.HI UR4, URZ, UR23, UR5 ;  /* 0x00000017ff044299 */ /* 0x000fe60008011605 */
[----:B------:R-:W-:Y:S01]  /*5080*/  UMOV UR5, UR11 ;  /* 0x0000000b00057c82 */ /* 0x000fe20008000000 */
[----:B------:R-:W-:Y:S02]  /*5090*/  UIMAD UR4, UR45, UR4, URZ ;  /* 0x000000042d0472a4 */ /* 0x000fe4000f8e02ff */
[----:B------:R-:W-:Y:S02]  /*50a0*/  @UP4 USHF.R.U32.HI UR7, URZ, UR23, UR5 ;  /* 0x00000017ff074299 */ /* 0x000fe40008011605 */
[----:B------:R-:W-:Y:S02]  /*50b0*/  UIMAD.WIDE.U32 UR10, UR6, UR22, URZ ;  /* 0x00000016060a72a5 */ /* 0x000fe4000f8e00ff */
[----:B------:R-:W-:Y:S02]  /*50c0*/  USEL UR5, UR14, UR12, !UP6 ;  /* 0x0000000c0e057287 */ /* 0x000fe4000f000000 */
[----:B------:R-:W-:Y:S02]  /*50d0*/  UIMAD UR8, UR45, UR7, URZ ;  /* 0x000000072d0872a4 */ /* 0x000fe4000f8e02ff */
[----:B------:R-:W-:Y:S03]  /*50e0*/  UISETP.GE.AND UP0, UPT, UR6, UR4, UPT ;  /* 0x000000040600728c */ /* 0x000fe6000bf06270 */
[----:B------:R-:W-:Y:S01]  /*50f0*/  UMOV UR4, UR11 ;  /* 0x0000000b00047c82 */ /* 0x000fe20008000000 */
[----:B------:R-:W-:Y:S02]  /*5100*/  UISETP.GE.OR UP0, UPT, UR5, UR8, UP0 ;  /* 0x000000080500728c */ /* 0x000fe40008706670 */
[----:B------:R-:W-:Y:S02]  /*5110*/  USHF.R.U32.HI UR4, URZ, UR23, UR4 ;  /* 0x00000017ff047299 */ /* 0x000fe40008011604 */
[----:B------:R-:W-:Y:S02]  /*5120*/  UIMAD.WIDE.U32 UR8, UR5, UR22, URZ ;  /* 0x00000016050872a5 */ /* 0x000fe4000f8e00ff */
[----:B------:R-:W-:Y:S04]  /*5130*/  USEL UR10, UR6, UR4, !UP4 ;  /* 0x00000004060a7287 */ /* 0x000fe8000e000000 */
[----:B------:R-:W-:Y:S01]  /*5140*/  UIADD3 UR11, UPT, UPT, -UR10, URZ, URZ ;  /* 0x000000ff0a0b7290 */ /* 0x000fe2000fffe1ff */
[----:B------:R-:W-:Y:S02]  /*5150*/  @!UP0 UMOV UR4, UR9 ;  /* 0x0000000900048c82 */ /* 0x000fe40008000000 */
[----:B------:R-:W-:Y:S02]  /*5160*/  @!UP0 USHF.R.U32.HI UR4, URZ, UR23, UR4 ;  /* 0x00000017ff048299 */ /* 0x000fe40008011604 */
[----:B------:R-:W-:Y:S02]  /*5170*/  UIMAD UR8, UR45, UR11, UR6 ;  /* 0x0000000b2d0872a4 */ /* 0x000fe4000f8e0206 */
[----:B------:R-:W-:Y:S04]  /*5180*/  @!UP0 USEL UR4, UR5, UR4, !UP4 ;  /* 0x0000000405048287 */ /* 0x000fe8000e000000 */
[----:B------:R-:W-:Y:S02]  /*5190*/  @!UP0 UIMAD UR7, UR7, UR8, UR4 ;  /* 0x00000008070782a4 */ /* 0x000fe4000f8e0204 */
[----:B------:R-:W-:Y:S02]  /*51a0*/  @!UP0 UIADD3 UR9, UPT, UPT, UR10, -UR4, URZ ;  /* 0x800000040a098290 */ /* 0x000fe4000fffe0ff */
[----:B------:R-:W-:Y:S02]  /*51b0*/  UIADD3 UR8, UPT, UPT, -UR6, URZ, URZ ;  /* 0x000000ff06087290 */ /* 0x000fe4000fffe1ff */
[----:B------:R-:W-:Y:S02]  /*51c0*/  UIADD3 UR4, UPT, UPT, -UR5, URZ, URZ ;  /* 0x000000ff05047290 */ /* 0x000fe4000fffe1ff */
[----:B------:R-:W-:Y:S03]  /*51d0*/  @!UP0 UIMAD UR6, UR9, UR45, UR5 ;  /* 0x0000002d090682a4 */ /* 0x000fe6000f8e0205 */
[----:B------:R-:W-:Y:S01]  /*51e0*/  @!UP0 UMOV UR5, UR7 ;  /* 0x0000000700058c82 */ /* 0x000fe20008000000 */
[----:B------:R-:W-:Y:S02]  /*51f0*/  UIMAD UR7, UR15, UR4, UR14 ;  /* 0x000000040f0772a4 */ /* 0x000fe4000f8e020e */
[----:B------:R-:W-:Y:S02]  /*5200*/  UIMAD UR4, UR50, UR8, UR13 ;  /* 0x00000008320472a4 */ /* 0x000fe4000f8e020d */
[----:B------:R-:W-:Y:S02]  /*5210*/  UIMAD UR14, UR5, UR15, UR7 ;  /* 0x0000000f050e72a4 */ /* 0x000fe4000f8e0207 */
[----:B------:R-:W-:Y:S11]  /*5220*/  UIMAD UR13, UR6, UR50, UR4 ;  /* 0x00000032060d72a4 */ /* 0x000ff6000f8e0204 */
[----:B------:R-:W-:Y:S01]  /*5230*/  @!UPT UIADD3 URZ, UPT, UPT, URZ, URZ, URZ ;  /* 0x000000fffffff290 */ /* 0x000fe2000fffe0ff */
.L_x_96:
[----:B------:R-:W3:Y:S01]  /*5240*/  @!UP3 LDCU.128 UR8, c[0x0][0xb10] ;  /* 0x00016200ff08b7ac */ /* 0x000ee20008000c00 */
[C---:B------:R-:W-:Y:S02]  /*5250*/  ISETP.NE.U32.AND P1, PT, R4.reuse, RZ, PT ;  /* 0x000000ff0400720c */ /* 0x040fe40003f25070 */
[----:B------:R-:W-:Y:S02]  /*5260*/  ISETP.NE.U32.AND P0, PT, R4, RZ, PT ;  /* 0x000000ff0400720c */ /* 0x000fe40003f05070 */
[C---:B------:R-:W-:Y:S02]  /*5270*/  ISETP.NE.AND.EX P1, PT, R5.reuse, RZ, PT, P1 ;  /* 0x000000ff0500720c */ /* 0x040fe40003f25310 */
[----:B------:R-:W-:Y:S01]  /*5280*/  ISETP.NE.AND.EX P0, PT, R5, RZ, PT, P0 ;  /* 0x000000ff0500720c */ /* 0x000fe20003f05300 */
[----:B------:R-:W4:Y:S01]  /*5290*/  @!UP3 LDCU UR5, c[0x0][0xb0c] ;  /* 0x00016180ff05b7ac */ /* 0x000f220008000800 */
[----:B------:R-:W-:Y:S01]  /*52a0*/  SHF.L.U32 R9, R15, 0x1f, RZ ;  /* 0x0000001f0f097819 */ /* 0x000fe200000006ff */
[----:B------:R-:W-:Y:S02]  /*52b0*/  USHF.L.U32 UR42, UR28, 0x7, URZ ;  /* 0x000000071c2a7899 */ /* 0x000fe400080006ff */
[----:B------:R-:W-:Y:S02]  /*52c0*/  USHF.L.U32 UR43, UR20, 0x6, URZ ;  /* 0x00000006142b7899 */ /* 0x000fe400080006ff */
[----:B---3--:R-:W-:Y:S07]  /*52d0*/  UIMAD.WIDE.U32 UR6, UR14, UR8, URZ ;  /* 0x000000080e0672a5 */ /* 0x008fee000f8e00ff */
[----:B------:R-:W-:Y:S01]  /*52e0*/  @!UP3 UMOV UR4, UR7 ;  /* 0x000000070004bc82 */ /* 0x000fe20008000000 */
[----:B----4-:R-:W-:Y:S02]  /*52f0*/  @!UP3 UISETP.NE.AND UP0, UPT, UR5, 0x1, UPT ;  /* 0x000000010500b88c */ /* 0x010fe4000bf05270 */
[----:B------:R-:W-:Y:S02]  /*5300*/  @!UP3 USHF.R.U32.HI UR4, URZ, UR9, UR4 ;  /* 0x00000009ff04b299 */ /* 0x000fe40008011604 */
[----:B------:R-:W-:Y:S02]  /*5310*/  UIMAD.WIDE.U32 UR6, UR13, UR11, URZ ;  /* 0x0000000b0d0672a5 */ /* 0x000fe4000f8e00ff */
[----:B------:R-:W-:Y:S02]  /*5320*/  @!UP3 USEL UR8, UR14, UR4, !UP0 ;  /* 0x000000040e08b287 */ /* 0x000fe4000c000000 */
[----:B------:R-:W-:Y:S03]  /*5330*/  @!UP3 UISETP.NE.AND UP0, UPT, UR10, 0x1, UPT ;  /* 0x000000010a00b88c */ /* 0x000fe6000bf05270 */
[----:B------:R-:W-:Y:S02]  /*5340*/  @!UP3 UMOV UR6, UR7 ;  /* 0x000000070006bc82 */ /* 0x000fe40008000000 */
[----:B------:R-:W3:Y:S02]  /*5350*/  @!UP3 LDCU UR4, c[0x0][0xb20] ;  /* 0x00016400ff04b7ac */ /* 0x000ee40008000800 */
[----:B---3--:R-:W-:Y:S04]  /*5360*/  @!UP3 USHF.R.U32.HI UR6, URZ, UR4, UR6 ;  /* 0x00000004ff06b299 */ /* 0x008fe80008011606 */
[----:B------:R-:W-:Y:S04]  /*5370*/  @!UP3 USEL UR6, UR13, UR6, !UP0 ;  /* 0x000000060d06b287 */ /* 0x000fe8000c000000 */
[----:B------:R-:W-:Y:S02]  /*5380*/  @!UP3 UIADD3 UR4, UPT, UPT, -UR8, UR6, URZ ;  /* 0x000000060804b290 */ /* 0x000fe4000fffe1ff */
[----:B------:R-:W-:Y:S02]  /*5390*/  @!UP3 UIADD3 UR6, UPT, UPT, UR8, -UR6, URZ ;  /* 0x800000060806b290 */ /* 0x000fe4000fffe0ff */
[----:B------:R-:W-:Y:S02]  /*53a0*/  @!UP3 UIMAD UR14, UR4, UR5, UR14 ;  /* 0x00000005040eb2a4 */ /* 0x000fe4000f8e020e */
[----:B------:R-:W-:Y:S01]  /*53b0*/  @!UP3 UIMAD UR13, UR6, UR10, UR13 ;  /* 0x0000000a060db2a4 */ /* 0x000fe2000f8e020d */
[----:B------:R-:W-:Y:S11]  /*53c0*/  BRA.U UP2, `(.L_x_97) ;  /* 0x0000000102107547 */ /* 0x000ff6000b800000 */
[----:B------:R-:W-:Y:S04]  /*53d0*/  MOV R6, UR46 ;  /* 0x0000002e00067c02 */ /* 0x000fe80008000f00 */
[----:B------:R-:W-:Y:S04]  /*53e0*/  SHF.L.U32 R6, R6, 0x1f, RZ ;  /* 0x0000001f06067819 */ /* 0x000fe800000006ff */
[----:B------:R-:W3:Y:S02]  /*53f0*/  SYNCS.PHASECHK.TRANS64.TRYWAIT P2, [UR21+0x108], R6 ;  /* 0x00010806ff0075a7 */ /* 0x000ee40008041115 */
[----:B---3--:R-:W-:Y:S05]  /*5400*/  @!P2 BRA `(.L_x_98) ;  /* 0x0000004400dca947 */ /* 0x008fea0003800000 */
.L_x_97:
[----:B------:R-:W-:Y:S05]  /*5410*/  @!P1 BRA `(.L_x_99) ;  /* 0x0000000000309947 */ /* 0x000fea0003800000 */
[----:B------:R-:W-:Y:S01]  /*5420*/  ISETP.NE.U32.AND P1, PT, R2, RZ, PT ;  /* 0x000000ff0200720c */ /* 0x000fe20003f25070 */
[----:B------:R-:W3:Y:S01]  /*5430*/  LDCU.64 UR4, c[0x0][0x358] ;  /* 0x00006b00ff0477ac */ /* 0x000ee20008000a00 */
[----:B------:R-:W-:Y:S02]  /*5440*/  IMAD.MOV.U32 R26, RZ, RZ, 0x1 ;  /* 0x00000001ff1a7424 */ /* 0x000fe400078e00ff */
[----:B------:R-:W-:Y:S11]  /*5450*/  ISETP.NE.AND.EX P1, PT, R3, RZ, PT, P1 ;  /* 0x000000ff0300720c */ /* 0x000ff60003f25310 */
[----:B------:R-:W-:Y:S02]  /*5460*/  @!UPT UIADD3 URZ, UPT, UPT, URZ, URZ, URZ ;  /* 0x000000fffffff290 */ /* 0x000fe4000fffe0ff */
[----:B------:R-:W4:Y:S01]  /*5470*/  @P1 LDC.64 R10, c[0x0][0x888] ;  /* 0x00022200ff0a1b82 */ /* 0x000f220000000a00 */
[----:B-1----:R-:W-:Y:S04]  /*5480*/  @P1 IMAD R0, R4, UR36, RZ ;  /* 0x0000002404001c24 */ /* 0x002fe8000f8e02ff */
[----:B----4-:R-:W-:Y:S04]  /*5490*/  @P1 IMAD.WIDE R10, R0, 0x4, R10 ;  /* 0x00000004000a1825 */ /* 0x010fe800078e020a */
[----:B------:R-:W-:Y:S01]  /*54a0*/  HFMA2 R0, -RZ, RZ, 0, 5.9604644775390625e-08 ;  /* 0x00000001ff007431 */ /* 0x000fe200000001ff */
[----:B---3-5:R3:W5:Y:S04]  /*54b0*/  @P1 LDG.E R27, desc[UR4][R10.64] ;  /* 0x000000040a1b1981 */ /* 0x028768000c1e1900 */
[----:B------:R-:W-:Y:S01]  /*54c0*/  @!P1 PRMT R26, R0, 0x7610, R26 ;  /* 0x00007610001a9816 */ /* 0x000fe2000000001a */
[----:B---3--:R-:W4:Y:S06]  /*54d0*/  @!P1 LDC R27, c[0x0][0x880] ;  /* 0x00022000ff1b9b82 */ /* 0x008f2c0000000800 */
.L_x_99:
[----:B----45:R-:W-:Y:S01]  /*54e0*/  @!P0 FSETP.EQ.AND P1, PT, R27, RZ, PT ;  /* 0x000000ff1b00820b */ /* 0x030fe20003f22000 */
[----:B------:R-:W-:Y:S01]  /*54f0*/  @!UPT UIADD3 URZ, UPT, UPT, URZ, URZ, URZ ;  /* 0x000000fffffff290 */ /* 0x000fe2000fffe0ff */
[----:B------:R-:W-:Y:S11]  /*5500*/  @!P0 BRA `(.L_x_100) ;  /* 0x0000000000188947 */ /* 0x000ff60003800000 */
[----:B------:R-:W-:Y:S02]  /*5510*/  LOP3.LUT P0, RZ, R26, 0xff, RZ, 0xc0, !PT ;  /* 0x000000ff1aff7812 */ /* 0x000fe4000780c0ff */
[----:B------:R-:W-:Y:S04]  /*5520*/  ISETP.NE.U32.AND P1, PT, R2, RZ, PT ;  /* 0x000000ff0200720c */ /* 0x000fe80003f25070 */
[----:B------:R-:W-:Y:S04]  /*5530*/  ISETP.NE.AND.EX P1, PT, R3, RZ, PT, P1 ;  /* 0x000000ff0300720c */ /* 0x000fe80003f25310 */
[----:B------:R-:W-:Y:S03]  /*5540*/  PLOP3.LUT P1, PT, P1, PT, PT, 0x8, 0x80 ;  /* 0x000000000080781c */ /* 0x000fe60000f2e170 */
[----:B------:R-:W-:Y:S11]  /*5550*/  @P0 FSETP.EQ.AND P1, PT, R27, RZ, PT ;  /* 0x000000ff1b00020b */ /* 0x000ff60003f22000 */
[----:B------:R-:W-:Y:S02]  /*5560*/  @!UPT UIADD3 URZ, UPT, UPT, URZ, URZ, URZ ;  /* 0x000000fffffff290 */ /* 0x000fe4000fffe0ff */
.L_x_100:
[----:B------:R-:W3:Y:S01]  /*5570*/  SYNCS.PHASECHK.TRANS64.TRYWAIT P2, [UR21+0xe0], R9 ;  /* 0x0000e009ff0075a7 */ /* 0x000ee20008041115 */
[----:B------:R-:W-:Y:S04]  /*5580*/  ELECT P0, URZ, PT ;  /* 0x0000000000ff782f */ /* 0x000fe80003800000 */
[----:B------:R-:W-:Y:S11]  /*5590*/  PLOP3.LUT P1, PT, P1, P0, PT, 0xf2, 0x2f ;  /* 0x00000000002f781c */ /* 0x000ff60000f21e72 */
[----:B------:R-:W-:Y:S02]  /*55a0*/  @!UPT UIADD3 URZ, UPT, UPT, URZ, URZ, URZ ;  /* 0x000000fffffff290 */ /* 0x000fe4000fffe0ff */
[----:B------:R-:W-:Y:S05]  /*55b0*/  @!P1 IADD3 R8, P0, PT, R16, 0x580, RZ ;  /* 0x0000058010089810 */ /* 0x000fea0007f1e0ff */
[----:B-1----:R-:W-:Y:S01]  /*55c0*/  @!P1 IMAD.X R6, RZ, RZ, R17, P0 ;  /* 0x000000ffff069224 */ /* 0x002fe200000e0611 */
[----:B---3--:R-:W-:Y:S07]  /*55d0*/  @!P2 BRA `(.L_x_101) ;  /* 0x000000440080a947 */ /* 0x008fee0003800000 */
.L_x_207:
[----:B------:R-:W-:Y:S01]  /*55e0*/  @!P1 R2UR UR5, R8 ;  /* 0x00000000080592ca */ /* 0x000fe200000e0000 */
[----:B------:R-:W-:Y:S01]  /*55f0*/  VOTEU.ALL UP0, P1 ;  /* 0x0000000000ff7886 */ /* 0x000fe20000800000 */
[----:B------:R-:W-:Y:S01]  /*5600*/  @!P1 R2UR UR4, R6 ;  /* 0x00000000060492ca */ /* 0x000fe200000e0000 */
[----:B------:R-:W-:Y:S01]  /*5610*/  UMOV UR16, 0x0 ;  /* 0x0000000000107882 */ /* 0x000fe20000000000 */
[----:B------:R-:W-:Y:S01]  /*5620*/  UMOV UR17, 0x10000000 ;  /* 0x1000000000117882 */ /* 0x000fe20000000000 */
[----:B------:R-:W-:Y:S01]  /*5630*/  UMOV UR44, UR36 ;  /* 0x00000024002c7c82 */ /* 0x000fe20008000000 */
[----:B------:R-:W-:Y:S01]  /*5640*/  @!UP0 UIADD3 UR40, UPT, UPT, UR21, 0x200, URZ ;  /* 0x0000020015288890 */ /* 0x000fe2000fffe0ff */
[----:B-1----:R-:W-:Y:S01]  /*5650*/  @!P1 IMAD.MOV.U32 R0, RZ, RZ, 0x2000 ;  /* 0x00002000ff009424 */ /* 0x002fe200078e00ff */
[----:B------:R-:W-:Y:S01]  /*5660*/  @!UP0 UIADD3 UR10, UPT, UPT, UR42, 0x40, URZ ;  /* 0x000000402a0a8890 */ /* 0x000fe2000fffe0ff */
[----:B------:R-:W-:Y:S01]  /*5670*/  @!P1 IADD3 R8, P0, PT, R16, 0x580, RZ ;  /* 0x0000058010089810 */ /* 0x000fe20007f1e0ff */
[----:B------:R-:W-:Y:S01]  /*5680*/  @!UP0 UIADD3 UR8, UPT, UPT, UR21, 0x1200, URZ ;  /* 0x0000120015088890 */ /* 0x000fe2000fffe0ff */
[----:B------:R-:W-:Y:S02]  /*5690*/  VOTEU.ALL UP0, P1 ;  /* 0x0000000000ff7886 */ /* 0x000fe40000800000 */
[----:B------:R-:W-:Y:S01]  /*56a0*/  IMAD.U32 R10, RZ, RZ, UR5 ;  /* 0x00000005ff0a7e24 */ /* 0x000fe2000f8e00ff */
[----:B------:R-:W-:Y:S01]  /*56b0*/  UMOV UR9, UR41 ;  /* 0x0000002900097c82 */ /* 0x000fe20008000000 */
[----:B------:R-:W-:Y:S01]  /*56c0*/  IMAD.U32 R11, RZ, RZ, UR4 ;  /* 0x00000004ff0b7e24 */ /* 0x000fe2000f8e00ff */
[----:B------:R-:W-:Y:S01]  /*56d0*/  UMOV UR11, UR43 ;  /* 0x0000002b000b7c82 */ /* 0x000fe20008000000 */
[----:B------:R-:W-:Y:S01]  /*56e0*/  UMOV UR12, UR36 ;  /* 0x00000024000c7c82 */ /* 0x000fe20008000000 */
[----:B------:R-:W-:Y:S01]  /*56f0*/  @!P1 R2UR UR4, R10 ;  /* 0x000000000a0492ca */ /* 0x000fe200000e0000 */
[----:B------:R-:W-:Y:S01]  /*5700*/  UPRMT UR6, UR47, 0x654, UR41 ;  /* 0x000006542f067896 */ /* 0x000fe20008000029 */
[----:B------:R-:W-:Y:S01]  /*5710*/  @!P1 R2UR UR5, R11 ;  /* 0x000000000b0592ca */ /* 0x000fe200000e0000 */
[----:B------:R-:W-:Y:S11]  /*5720*/  @!P1 IMAD.X R6, RZ, RZ, R17, P0 ;  /* 0x000000ffff069224 */ /* 0x000ff600000e0611 */
[----:B------:R-:W-:Y:S01]  /*5730*/  @!UPT UIADD3 URZ, UPT, UPT, URZ, URZ, URZ ;  /* 0x000000fffffff290 */ /* 0x000fe2000fffe0ff */
[----:B------:R1:W-:Y:S01]  /*5740*/  @!UP0 UTMALDG.3D [UR40], [UR4], desc[UR16] ;  /* 0x00001028040085b4 */ /* 0x0003e20008011000 */
[----:B------:R-:W-:Y:S05]  /*5750*/  VOTEU.ALL UP0, P1 ;  /* 0x0000000000ff7886 */ /* 0x000fea0000800000 */
[----:B------:R1:W-:Y:S01]  /*5760*/  @!UP0 UTMALDG.3D [UR8], [UR4], desc[UR16] ;  /* 0x00001008040085b4 */ /* 0x0003e20008011000 */
[----:B------:R1:W-:Y:S01]  /*5770*/  @!P1 SYNCS.ARRIVE.TRANS64.RED.A0TR RZ, [UR21+0xc0], R0 ;  /* 0x0000c000ffff99a7 */ /* 0x0003e20008300415 */
[----:B------:R-:W-:Y:S01]  /*5780*/  SYNCS.ARRIVE.TRANS64.RED.A1T0 RZ, [UR6], RZ ;  /* 0x000000ffffff79a7 */ /* 0x000fe20008100406 */
[----:B------:R-:W3:Y:S02]  /*5790*/  SYNCS.PHASECHK.TRANS64.TRYWAIT P2, [UR21+0xe8], R9 ;  /* 0x0000e809ff0075a7 */ /* 0x000ee40008041115 */
[----:B-1-3--:R-:W-:Y:S05]  /*57a0*/  @!P2 BRA `(.L_x_102) ;  /* 0x000000440024a947 */ /* 0x00afea0003800000 */
.L_x_209:
        /* <DEDUP_REMOVED lines=10> */
[----:B------:R-:W-:Y:S02]  /*5850*/  @!UP0 UIADD3 UR10, UPT, UPT, UR42, 0x50, URZ ;  /* 0x000000502a0a8890 */ /* 0x000fe4000fffe0ff */
[----:B------:R-:W-:Y:S01]  /*5860*/  @!UP0 UIADD3 UR8, UPT, UPT, UR21, 0x3200, URZ ;  /* 0x0000320015088890 */ /* 0x000fe2000fffe0ff */
[----:B------:R-:W-:Y:S01]  /*5870*/  IMAD.U32 R10, RZ, RZ, UR5 ;  /* 0x00000005ff0a7e24 */ /* 0x000fe2000f8e00ff */
[----:B------:R-:W-:Y:S01]  /*5880*/  VOTEU.ALL UP0, P1 ;  /* 0x0000000000ff7886 */ /* 0x000fe20000800000 */
[----:B------:R-:W-:Y:S01]  /*5890*/  IMAD.U32 R11, RZ, RZ, UR4 ;  /* 0x00000004ff0b7e24 */ /* 0x000fe2000f8e00ff */
[----:B------:R-:W-:Y:S01]  /*58a0*/  UMOV UR9, UR33 ;  /* 0x0000002100097c82 */ /* 0x000fe20008000000 */
[----:B------:R-:W-:Y:S01]  /*58b0*/  UMOV UR11, UR43 ;  /* 0x0000002b000b7c82 */ /* 0x000fe20008000000 */
[----:B------:R-:W-:Y:S01]  /*58c0*/  @!P1 R2UR UR4, R10 ;  /* 0x000000000a0492ca */ /* 0x000fe200000e0000 */
[----:B------:R-:W-:Y:S01]  /*58d0*/  UMOV UR12, UR36 ;  /* 0x00000024000c7c82 */ /* 0x000fe20008000000 */
[----:B------:R-:W-:Y:S01]  /*58e0*/  @!P1 R2UR UR5, R11 ;  /* 0x000000000b0592ca */ /* 0x000fe200000e0000 */
[----:B------:R-:W-:Y:S01]  /*58f0*/  UPRMT UR6, UR47, 0x654, UR33 ;  /* 0x000006542f067896 */ /* 0x000fe20008000021 */
[----:B------:R-:W-:Y:S11]  /*5900*/  @!P1 IMAD.X R6, RZ, RZ, R17, P0 ;  /* 0x000000ffff069224 */ /* 0x000ff600000e0611 */
[----:B------:R1:W-:Y:S01]  /*5910*/  @!UP0 UTMALDG.3D [UR32], [UR4], desc[UR16] ;  /* 0x00001020040085b4 */ /* 0x0003e20008011000 */
[----:B------:R-:W-:Y:S05]  /*5920*/  VOTEU.ALL UP0, P1 ;  /* 0x0000000000ff7886 */ /* 0x000fea0000800000 */
[----:B------:R1:W-:Y:S01]  /*5930*/  @!UP0 UTMALDG.3D [UR8], [UR4], desc[UR16] ;  /* 0x00001008040085b4 */ /* 0x0003e20008011000 */
[----:B------:R1:W-:Y:S01]  /*5940*/  @!P1 SYNCS.ARRIVE.TRANS64.RED.A0TR RZ, [UR21+0xc8], R0 ;  /* 0x0000c800ffff99a7 */ /* 0x0003e20008300415 */
[----:B------:R-:W-:Y:S01]  /*5950*/  SYNCS.ARRIVE.TRANS64.RED.A1T0 RZ, [UR6], RZ ;  /* 0x000000ffffff79a7 */ /* 0x000fe20008100406 */
[----:B------:R-:W3:Y:S02]  /*5960*/  SYNCS.PHASECHK.TRANS64.TRYWAIT P2, [UR21+0xf0], R9 ;  /* 0x0000f009ff0075a7 */ /* 0x000ee40008041115 */
[----:B-1-3--:R-:W-:Y:S05]  /*5970*/  @!P2 BRA `(.L_x_103) ;  /* 0x0000004000c8a947 */ /* 0x00afea0003800000 */
.L_x_211:
        /* <DEDUP_REMOVED lines=9> */
[----:B------:R-:W-:Y:S01]  /*5a10*/  VIADD R14, R14, 0x1 ;  /* 0x000000010e0e7836 */ /* 0x000fe20000000000 */
        /* <DEDUP_REMOVED lines=10> */
[----:B------:R-:W-:Y:S01]  /*5ac0*/  UMOV UR12, UR36 ;  /* 0x00000024000c7c82 */ /* 0x000fe20008000000 */
[----:B------:R-:W-:Y:S11]  /*5ad0*/  UPRMT UR6, UR47, 0x654, UR25 ;  /* 0x000006542f067896 */ /* 0x000ff60008000019 */
[----:B------:R1:W-:Y:S01]  /*5ae0*/  @!UP0 UTMALDG.3D [UR24], [UR4], desc[UR16] ;  /* 0x00001018040085b4 */ /* 0x0003e20008011000 */
[----:B------:R-:W-:Y:S05]  /*5af0*/  VOTEU.ALL UP0, P1 ;  /* 0x0000000000ff7886 */ /* 0x000fea0000800000 */
[----:B------:R1:W-:Y:S01]  /*5b00*/  @!UP0 UTMALDG.3D [UR8], [UR4], desc[UR16] ;  /* 0x00001008040085b4 */ /* 0x0003e20008011000 */
[----:B------:R1:W-:Y:S01]  /*5b10*/  @!P1 SYNCS.ARRIVE.TRANS64.RED.A0TR RZ, [UR21+0xd0], R0 ;  /* 0x0000d000ffff99a7 */ /* 0x0003e20008300415 */
[----:B------:R-:W-:Y:S01]  /*5b20*/  SYNCS.ARRIVE.TRANS64.RED.A1T0 RZ, [UR6], RZ ;  /* 0x000000ffffff79a7 */ /* 0x000fe20008100406 */
[----:B------:R-:W3:Y:S02]  /*5b30*/  SYNCS.PHASECHK.TRANS64.TRYWAIT P0, [UR21+0xf8], R9 ;  /* 0x0000f809ff0075a7 */ /* 0x000ee40008001115 */
[----:B-1-3--:R-:W-:Y:S05]  /*5b40*/  @!P0 BRA `(.L_x_104) ;  /* 0x00000040006c8947 */ /* 0x00afea0003800000 */
.L_x_213:
[----:B------:R-:W-:Y:S01]  /*5b50*/  UPLOP3.LUT UP2, UPT, UPT, UPT, UPT, 0x80, 0x8 ;  /* 0x000000000008789c */ /* 0x000fe20003f4f070 */
[----:B------:R-:W-:Y:S01]  /*5b60*/  @!P1 IADD3 R6, P0, PT, R16, 0x580, RZ ;  /* 0x0000058010069810 */ /* 0x000fe20007f1e0ff */
[----:B------:R-:W-:Y:S01]  /*5b70*/  UMOV UR6, 0x0 ;  /* 0x0000000000067882 */ /* 0x000fe20000000000 */
[----:B------:R-:W-:Y:S01]  /*5b80*/  UMOV UR7, 0x10000000 ;  /* 0x1000000000077882 */ /* 0x000fe20000000000 */
[----:B------:R-:W-:Y:S01]  /*5b90*/  VOTEU.ALL UP0, P1 ;  /* 0x0000000000ff7886 */ /* 0x000fe20000800000 */
[----:B------:R-:W-:Y:S01]  /*5ba0*/  @!P1 R2UR UR5, R6 ;  /* 0x00000000060592ca */ /* 0x000fe200000e0000 */
[----:B-1----:R-:W-:Y:S01]  /*5bb0*/  @!P1 IMAD.X R0, RZ, RZ, R17, P0 ;  /* 0x000000ffff009224 */ /* 0x002fe200000e0611 */
[----:B------:R-:W-:Y:S01]  /*5bc0*/  UMOV UR19, UR43 ;  /* 0x0000002b00137c82 */ /* 0x000fe20008000000 */
[----:B------:R-:W-:Y:S01]  /*5bd0*/  UMOV UR20, UR36 ;  /* 0x0000002400147c82 */ /* 0x000fe20008000000 */
[----:B------:R-:W-:Y:S01]  /*5be0*/  @!UP0 UIADD3 UR18, UPT, UPT, UR42, 0x30, URZ ;  /* 0x000000302a128890 */ /* 0x000fe2000fffe0ff */
[----:B------:R-:W-:Y:S01]  /*5bf0*/  R2UR UR24, R57 ;  /* 0x00000000391872ca */ /* 0x000fe200000e0000 */
[----:B------:R-:W-:Y:S01]  /*5c00*/  @!UP0 UIADD3 UR16, UPT, UPT, UR21, 0x6200, URZ ;  /* 0x0000620015108890 */ /* 0x000fe2000fffe0ff */
[----:B------:R-:W-:Y:S01]  /*5c10*/  @!P1 R2UR UR4, R0 ;  /* 0x00000000000492ca */ /* 0x000fe200000e0000 */
[----:B------:R-:W-:Y:S01]  /*5c20*/  @!UP0 UIADD3 UR17, UPT, UPT, UR21, 0xd8, URZ ;  /* 0x000000d815118890 */ /* 0x000fe2000fffe0ff */
[----:B------:R-:W-:Y:S01]  /*5c30*/  ISETP.NE.AND P0, PT, R14, 0x2, PT ;  /* 0x000000020e00780c */ /* 0x000fe20003f05270 */
[----:B------:R-:W-:Y:S01]  /*5c40*/  @!UP0 UIADD3 UR10, UPT, UPT, UR42, 0x70, URZ ;  /* 0x000000702a0a8890 */ /* 0x000fe2000fffe0ff */
[----:B------:R-:W-:Y:S01]  /*5c50*/  LOP3.LUT R15, R15, 0x1, RZ, 0x3c, !PT ;  /* 0x000000010f0f7812 */ /* 0x000fe200078e3cff */
[----:B------:R-:W-:Y:S01]  /*5c60*/  @!UP0 UIADD3 UR8, UPT, UPT, UR21, 0x7200, URZ ;  /* 0x0000720015088890 */ /* 0x000fe2000fffe0ff */
[----:B------:R-:W-:Y:S01]  /*5c70*/  IMAD.U32 R8, RZ, RZ, UR5 ;  /* 0x00000005ff087e24 */ /* 0x000fe2000f8e00ff */
[----:B------:R-:W-:Y:S01]  /*5c80*/  VOTEU.ALL UP0, P1 ;  /* 0x0000000000ff7886 */ /* 0x000fe20000800000 */
[----:B------:R-:W-:Y:S01]  /*5c90*/  UMOV UR11, UR43 ;  /* 0x0000002b000b7c82 */ /* 0x000fe20008000000 */
[----:B------:R-:W-:Y:S01]  /*5ca0*/  UMOV UR12, UR36 ;  /* 0x00000024000c7c82 */ /* 0x000fe20008000000 */
[----:B------:R-:W-:Y:S01]  /*5cb0*/  UMOV UR9, UR17 ;  /* 0x0000001100097c82 */ /* 0x000fe20008000000 */
[----:B------:R-:W-:Y:S01]  /*5cc0*/  SEL R0, RZ, 0x1, P0 ;  /* 0x00000001ff007807 */ /* 0x000fe20000000000 */
[----:B------:R-:W-:Y:S01]  /*5cd0*/  UIADD3 UR28, UPT, UPT, UR13, UR24, URZ ;  /* 0x000000180d1c7290 */ /* 0x000fe2000fffe0ff */
[----:B------:R-:W-:Y:S01]  /*5ce0*/  IMAD.U32 R9, RZ, RZ, UR4 ;  /* 0x00000004ff097e24 */ /* 0x000fe2000f8e00ff */
[----:B------:R-:W-:Y:S01]  /*5cf0*/  @!P1 R2UR UR4, R8 ;  /* 0x00000000080492ca */ /* 0x000fe200000e0000 */
[----:B------:R-:W-:Y:S01]  /*5d00*/  UMOV UR36, UR29 ;  /* 0x0000001d00247c82 */ /* 0x000fe20008000000 */
[----:B------:R-:W-:Y:S02]  /*5d10*/  LOP3.LUT R13, R13, R0, RZ, 0x3c, !PT ;  /* 0x000000000d0d7212 */ /* 0x000fe400078e3cff */
[----:B------:R-:W-:Y:S02]  /*5d20*/  @!P1 R2UR UR5, R9 ;  /* 0x00000000090592ca */ /* 0x000fe400000e0000 */
[----:B------:R-:W-:Y:S11]  /*5d30*/  SEL R14, R14, RZ, P0 ;  /* 0x000000ff0e0e7207 */ /* 0x000ff60000000000 */
[----:B------:R1:W-:Y:S01]  /*5d40*/  @!UP0 UTMALDG.3D [UR16], [UR4], desc[UR6] ;  /* 0x00000610040085b4 */ /* 0x0003e20008011000 */
[----:B------:R-:W-:Y:S05]  /*5d50*/  VOTEU.ALL UP0, P1 ;  /* 0x0000000000ff7886 */ /* 0x000fea0000800000 */
[----:B------:R3:W-:Y:S01]  /*5d60*/  @!UP0 UTMALDG.3D [UR8], [UR4], desc[UR6] ;  /* 0x00000608040085b4 */ /* 0x0007e20008011000 */
[----:B------:R3:W-:Y:S01]  /*5d70*/  @!P1 SYNCS.ARRIVE.TRANS64.RED.A0TR RZ, [UR21+0xd8], R7 ;  /* 0x0000d807ffff99a7 */ /* 0x0007e20008300415 */
[----:B------:R-:W-:Y:S01]  /*5d80*/  SYNCS.ARRIVE.TRANS64.RED.A1T0 RZ, [UR37], RZ ;  /* 0x000000ffffff79a7 */ /* 0x000fe20008100425 */
[----:B-1----:R-:W-:Y:S01]  /*5d90*/  UIADD3 UR20, UPT, UPT, UR14, UR63, URZ ;  /* 0x0000003f0e147290 */ /* 0x002fe2000fffe0ff */
[----:B------:R-:W-:Y:S11]  /*5da0*/  BRA.U UP1, `(.L_x_105) ;  /* 0xfffffff101047547 */ /* 0x000ff6000b83ffff */
[----:B------:R-:W-:-:S04]  /*5db0*/  SHF.L.U32 R2, R15, 0x1f, RZ ;  /* 0x0000001f0f027819 */ /* 0x000fc800000006ff */
[----:B------:R-:W1:Y:S02]  /*5dc0*/  SYNCS.PHASECHK.TRANS64.TRYWAIT P0, [UR21+0xe0], R2 ;  /* 0x0000e002ff0075a7 */ /* 0x000e640008001115 */
[----:B-1----:R-:W-:Y:S05]  /*5dd0*/  @!P0 BRA `(.L_x_106) ;  /* 0x0000003c00e08947 */ /* 0x002fea0003800000 */
.L_x_215:
[----:B------:R-:W4:Y:S02]  /*5de0*/  SYNCS.PHASECHK.TRANS64.TRYWAIT P0, [UR21+0xe8], R2 ;  /* 0x0000e802ff0075a7 */ /* 0x000f240008001115 */
[----:B----4-:R-:W-:Y:S05]  /*5df0*/  @!P0 BRA `(.L_x_107) ;  /* 0x0000003c00f08947 */ /* 0x010fea0003800000 */
.L_x_217:
[----:B------:R-:W4:Y:S02]  /*5e00*/  SYNCS.PHASECHK.TRANS64.TRYWAIT P0, [UR21+0xf0], R2 ;  /* 0x0000f002ff0075a7 */ /* 0x000f240008001115 */
[----:B----4-:R-:W-:Y:S05]  /*5e10*/  @!P0 BRA `(.L_x_108) ;  /* 0x0000004000008947 */ /* 0x010fea0003800000 */
.L_x_219:
[----:B-1----:R-:W-:-:S07]  /*5e20*/  MOV R0, UR21 ;  /* 0x0000001500007c02 */ /* 0x002fce0008000f00 */
.L_x_109:
[----:B-1----:R-:W-:-:S04]  /*5e30*/  SHF.L.U32 R2, R15, 0x1f, RZ ;  /* 0x0000001f0f027819 */ /* 0x002fc800000006ff */
[----:B------:R1:W4:Y:S03]  /*5e40*/  SYNCS.PHASECHK.TRANS64.TRYWAIT P0, [R0+URZ+0xf8], R2 ;  /* 0x0000f802000075a7 */ /* 0x00032600080011ff */
[----:B----4-:R-:W-:Y:S05]  /*5e50*/  @!P0 NANOSLEEP.SYNCS 0x989680 ;  /* 0x009896800000895d */ /* 0x010fea0003900000 */
[----:B------:R-:W4:Y:S02]  /*5e60*/  @!P0 SYNCS.PHASECHK.TRANS64 P0, [R0+URZ+0xf8], R2 ;  /* 0x0000f802000085a7 */ /* 0x000f2400080010ff */
[----:B--234-:R-:W-:Y:S05]  /*5e70*/  @P0 EXIT ;  /* 0x000000000000094d */ /* 0x01cfea0003800000 */
[----:B------:R-:W-:Y:S05]  /*5e80*/  BRA `(.L_x_109) ;  /* 0xfffffffc00e87947 */ /* 0x000fea000383ffff */
.L_x_94:
[----:B------:R-:W-:-:S06]  /*5e90*/  UISETP.GE.AND UP0, UPT, UR25, 0x4, UPT ;  /* 0x000000041900788c */ /* 0x000fcc000bf06270 */
[----:B------:R-:W-:-:S13]  /*5ea0*/  PLOP3.LUT P0, PT, PT, PT, UP0, 0x80, 0x8 ;  /* 0x000000000008781c */ /* 0x000fda0003f0f008 */
[----:B-1----:R-:W-:Y:S05]  /*5eb0*/  @!P0 EXIT ;  /* 0x000000000000894d */ /* 0x002fea0003800000 */
[----:B------:R-:W-:Y:S01]  /*5ec0*/  BAR.SYNC.DEFER_BLOCKING 0x6, 0xa0 ;  /* 0x0182800000007b1d */ /* 0x000fe20000010000 */
[C---:B------:R-:W-:Y:S01]  /*5ed0*/  IMAD.SHL.U32 R5, R68.reuse, 0x10, RZ ;  /* 0x0000001044057824 */ /* 0x040fe200078e00ff */
[----:B------:R-:W-:Y:S01]  /*5ee0*/  LOP3.LUT R69, R68, 0x60, RZ, 0xc0, !PT ;  /* 0x0000006044457812 */ /* 0x000fe200078ec0ff */
[----:B------:R-:W-:Y:S01]  /*5ef0*/  IMAD.SHL.U32 R7, R56, 0x200, RZ ;  /* 0x0000020038077824 */ /* 0x000fe200078e00ff */
[C---:B------:R-:W-:Y:S01]  /*5f00*/  LOP3.LUT R66, R68.reuse, 0x2, RZ, 0xc0, !PT ;  /* 0x0000000244427812 */ /* 0x040fe200078ec0ff */
[----:B------:R-:W-:Y:S01]  /*5f10*/  IMAD.SHL.U32 R4, R68, 0x2, RZ ;  /* 0x0000000244047824 */ /* 0x000fe200078e00ff */
[----:B------:R-:W-:Y:S02]  /*5f20*/  UMOV UR43, 0x400 ;  /* 0x00000400002b7882 */ /* 0x000fe40000000000 */
[----:B------:R-:W1:Y:S01]  /*5f30*/  LDC.64 R52, c[0x0][0x888] ;  /* 0x00022200ff347b82 */ /* 0x000e620000000a00 */
[----:B------:R-:W-:Y:S01]  /*5f40*/  ULEA UR43, UR47, UR43, 0x18 ;  /* 0x0000002b2f2b7291 */ /* 0x000fe2000f8ec0ff */
[C---:B------:R-:W-:Y:S01]  /*5f50*/  LOP3.LUT R67, R5.reuse, 0x590, RZ, 0xc0, !PT ;  /* 0x0000059005437812 */ /* 0x040fe200078ec0ff */
[----:B------:R-:W-:Y:S01]  /*5f60*/  IMAD.SHL.U32 R6, R56, 0x200000, RZ ;  /* 0x0020000038067824 */ /* 0x000fe200078e00ff */
[----:B------:R-:W-:Y:S01]  /*5f70*/  LOP3.LUT R5, R5, 0x60, RZ, 0xc0, !PT ;  /* 0x0000006005057812 */ /* 0x000fe200078ec0ff */
[----:B------:R-:W-:Y:S01]  /*5f80*/  UIADD3 UR4, UPT, UPT, UR43, 0x200, URZ ;  /* 0x000002002b047890 */ /* 0x000fe2000fffe0ff */
[----:B------:R-:W-:Y:S01]  /*5f90*/  LOP3.LUT R67, R67, 0x200, R7, 0xf8, !PT ;  /* 0x0000020043437812 */ /* 0x000fe200078ef807 */
[----:B------:R-:W-:Y:S01]  /*5fa0*/  IMAD.U32 R23, R68, 0x10000, RZ ;  /* 0x0001000044177824 */ /* 0x000fe200078e00ff */
[----:B------:R-:W2:Y:S01]  /*5fb0*/  LDC.64 R54, c[0x0][0x890] ;  /* 0x00022400ff367b82 */ /* 0x000ea20000000a00 */
[----:B------:R-:W-:Y:S01]  /*5fc0*/  LOP3.LUT R4, R5, 0xc, R4, 0xf8, !PT ;  /* 0x0000000c05047812 */ /* 0x000fe200078ef804 */
[----:B------:R-:W-:Y:S01]  /*5fd0*/  HFMA2 R22, -RZ, RZ, 0, 0 ;  /* 0x00000000ff167431 */ /* 0x000fe200000001ff */
[----:B------:R-:W-:Y:S01]  /*5fe0*/  LOP3.LUT R6, R6, 0x200000, RZ, 0xc0, !PT ;  /* 0x0020000006067812 */ /* 0x000fe200078ec0ff */
[----:B------:R-:W-:Y:S01]  /*5ff0*/  IMAD.U32 R58, RZ, RZ, UR4 ;  /* 0x00000004ff3a7e24 */ /* 0x000fe2000f8e00ff */
[----:B------:R-:W-:Y:S01]  /*6000*/  LOP3.LUT R67, R67, R4, RZ, 0xfc, !PT ;  /* 0x0000000443437212 */ /* 0x000fe200078efcff */
[----:B------:R-:W-:Y:S01]  /*6010*/  IMAD.MOV.U32 R64, RZ, RZ, 0x1 ;  /* 0x00000001ff407424 */ /* 0x000fe200078e00ff */
[----:B------:R-:W-:Y:S01]  /*6020*/  LOP3.LUT R68, R68, 0x4, RZ, 0xc0, !PT ;  /* 0x0000000444447812 */ /* 0x000fe200078ec0ff */
[----:B------:R-:W3:Y:S01]  /*6030*/  LDC.64 R50, c[0x0][0x8b0] ;  /* 0x00022c00ff327b82 */ /* 0x000ee20000000a00 */
[----:B------:R-:W4:Y:S01]  /*6040*/  LDS R0, [UR43+0x1c0] ;  /* 0x0001c02bff007984 */ /* 0x000f220008000800 */
[----:B------:R-:W-:Y:S01]  /*6050*/  LOP3.LUT R23, R6, 0x400000, R23, 0xf8, !PT ;  /* 0x0040000006177812 */ /* 0x000fe200078ef817 */
[----:B------:R-:W-:Y:S01]  /*6060*/  IMAD R67, R67, 0x4, R58 ;  /* 0x0000000443437824 */ /* 0x000fe200078e023a */
[----:B------:R-:W-:Y:S01]  /*6070*/  CS2R R62, SRZ ;  /* 0x00000000003e7805 */ /* 0x000fe2000001ff00 */
[----:B------:R-:W-:Y:S01]  /*6080*/  IMAD.MOV.U32 R60, RZ, RZ, RZ ;  /* 0x000000ffff3c7224 */ /* 0x000fe200078e00ff */
[----:B------:R-:W1:Y:S01]  /*6090*/  LDCU UR60, c[0x0][0x370] ;  /* 0x00006e00ff3c77ac */ /* 0x000e620008000800 */
[--C-:B------:R-:W-:Y:S01]  /*60a0*/  IMAD R66, R66, -0x10, R67.reuse ;  /* 0xfffffff042427824 */ /* 0x100fe200078e0243 */
[----:B------:R-:W1:Y:S01]  /*60b0*/  LDC.64 R48, c[0x0][0x8a8] ;  /* 0x00022a00ff307b82 */ /* 0x000e620000000a00 */
[----:B------:R-:W-:Y:S01]  /*60c0*/  IMAD R65, R68, -0x10, R67 ;  /* 0xfffffff044417824 */ /* 0x000fe200078e0243 */
[----:B------:R-:W1:Y:S01]  /*60d0*/  LDCU UR42, c[0x0][0xb0c] ;  /* 0x00016180ff2a77ac */ /* 0x000e620008000800 */
[----:B------:R-:W1:Y:S01]  /*60e0*/  LDCU UR39, c[0x0][0xb30] ;  /* 0x00016600ff2777ac */ /* 0x000e620008000800 */
[----:B------:R-:W1:Y:S01]  /*60f0*/  LDCU.64 UR54, c[0x0][0x888] ;  /* 0x00011100ff3677ac */ /* 0x000e620008000a00 */
[----:B------:R-:W1:Y:S01]  /*6100*/  LDCU.64 UR40, c[0x0][0xb28] ;  /* 0x00016500ff2877ac */ /* 0x000e620008000a00 */
[----:B------:R-:W1:Y:S01]  /*6110*/  LDCU.128 UR56, c[0x0][0xb10] ;  /* 0x00016200ff3877ac */ /* 0x000e620008000c00 */
[----:B------:R-:W1:Y:S01]  /*6120*/  LDCU UR53, c[0x0][0x374] ;  /* 0x00006e80ff3577ac */ /* 0x000e620008000800 */
[----:B------:R-:W-:Y:S01]  /*6130*/  UMOV UR52, URZ ;  /* 0x000000ff00347c82 */ /* 0x000fe20008000000 */
[----:B------:R-:W-:Y:S01]  /*6140*/  UMOV UR46, URZ ;  /* 0x000000ff002e7c82 */ /* 0x000fe20008000000 */
[----:B--2-4-:R-:W-:-:S07]  /*6150*/  IADD3 R23, PT, PT, R0, R23, RZ ;  /* 0x0000001700177210 */ /* 0x014fce0007ffe0ff */
.L_x_153:
[----:B------:R-:W-:Y:S02]  /*6160*/  LEA R3, R60, UR43, 0x3 ;  /* 0x0000002b3c037c11 */ /* 0x000fe4000f8e18ff */
[----:B------:R-:W-:Y:S02]  /*6170*/  SHF.L.U32 R0, R62, 0x1f, RZ ;  /* 0x0000001f3e007819 */ /* 0x000fe400000006ff */
[----:B-1----:R-:W-:Y:S02]  /*6180*/  LEA R4, R60, UR43, 0x4 ;  /* 0x0000002b3c047c11 */ /* 0x002fe4000f8e20ff */
[----:B--2---:R-:W2:Y:S02]  /*6190*/  SYNCS.PHASECHK.TRANS64.TRYWAIT P0, [R3+URZ+0x110], R0 ;  /* 0x00011000030075a7 */ /* 0x004ea400080011ff */
[----:B--2---:R-:W-:Y:S05]  /*61a0*/  @!P0 BRA `(.L_x_110) ;  /* 0x0000003c00348947 */ /* 0x004fea0003800000 */
.L_x_220:
        /* <DEDUP_REMOVED lines=11> */
[----:B------:R-:W-:Y:S01]  /*6260*/  PLOP3.LUT P0, PT, PT, PT, UP1, 0x80, 0x8 ;  /* 0x000000000008781c */ /* 0x000fe20003f0f018 */
[----:B------:R-:W-:Y:S11]  /*6270*/  UP2UR UR62, UPR, URZ, 0x2 ;  /* 0x00000002ff3e7883 */ /* 0x000ff60008000000 */
[----:B------:R-:W-:Y:S01]  /*6280*/  @!UPT UIADD3 URZ, UPT, UPT, URZ, URZ, URZ ;  /* 0x000000fffffff290 */ /* 0x000fe2000fffe0ff */
[----:B--2---:R-:W-:Y:S02]  /*6290*/  @P0 SHF.R.U32.HI R0, RZ, 0x10, R5 ;  /* 0x00000010ff000819 */ /* 0x004fe40000011605 */
        /* <DEDUP_REMOVED lines=12> */
[----:B------:R-:W2:Y:S01]  /*6360*/  LDCU UR12, c[0x0][0xb20] ;  /* 0x00016400ff0c77ac */ /* 0x000ea20008000800 */
[----:B------:R-:W-:Y:S02]  /*6370*/  UIMAD.WIDE.U32 UR4, UR53, UR59, URZ ;  /* 0x0000003b350472a5 */ /* 0x000fe4000f8e00ff */
[----:B------:R-:W-:Y:S02]  /*6380*/  UIMAD.WIDE.U32 UR6, UR60, UR56, URZ ;  /* 0x000000383c0672a5 */ /* 0x000fe4000f8e00ff */
[----:B------:R-:W-:Y:S02]  /*6390*/  UISETP.NE.AND UP0, UPT, UR58, 0x1, UPT ;  /* 0x000000013a00788c */ /* 0x000fe4000bf05270 */
[----:B------:R-:W-:Y:S02]  /*63a0*/  UIMAD.WIDE.U32 UR8, UR37, UR59, URZ ;  /* 0x0000003b250872a5 */ /* 0x000fe4000f8e00ff */
[----:B------:R-:W-:Y:S02]  /*63b0*/  UIMAD.WIDE.U32 UR10, UR38, UR56, URZ ;  /* 0x00000038260a72a5 */ /* 0x000fe4000f8e00ff */
[----:B------:R-:W-:Y:S02]  /*63c0*/  UISETP.NE.AND UP1, UPT, UR42, 0x1, UPT ;  /* 0x000000012a00788c */ /* 0x000fe4000bf25270 */
[----:B------:R-:W-:Y:S01]  /*63d0*/  UISETP.NE.AND UP2, UPT, UR45, 0x1, UPT ;  /* 0x000000012d00788c */ /* 0x000fe2000bf45270 */
[----:B------:R-:W-:Y:S02]  /*63e0*/  UMOV UR4, UR5 ;  /* 0x0000000500047c82 */ /* 0x000fe40008000000 */
[----:B--2---:R-:W-:Y:S03]  /*63f0*/  USHF.R.U32.HI UR5, URZ, UR12, UR4 ;  /* 0x0000000cff057299 */ /* 0x004fe60008011604 */
[----:B------:R-:W-:Y:S02]  /*6400*/  UMOV UR4, UR7 ;  /* 0x0000000700047c82 */ /* 0x000fe40008000000 */
[----:B------:R-:W-:Y:S02]  /*6410*/  USHF.R.U32.HI UR7, URZ, UR57, UR4 ;  /* 0x00000039ff077299 */ /* 0x000fe40008011604 */
[----:B------:R-:W-:Y:S02]  /*6420*/  USEL UR4, UR53, UR5, !UP0 ;  /* 0x0000000535047287 */ /* 0x000fe4000c000000 */
[----:B------:R-:W-:Y:S01]  /*6430*/  USEL UR7, UR60, UR7, !UP1 ;  /* 0x000000073c077287 */ /* 0x000fe2000c800000 */
[----:B------:R-:W-:Y:S01]  /*6440*/  UMOV UR5, UR9 ;  /* 0x0000000900057c82 */ /* 0x000fe20008000000 */
[----:B------:R-:W-:Y:S02]  /*6450*/  UIMAD.WIDE.U32 UR8, UR4, UR40, URZ ;  /* 0x00000028040872a5 */ /* 0x000fe4000f8e00ff */
[----:B------:R-:W-:Y:S03]  /*6460*/  USHF.R.U32.HI UR6, URZ, UR12, UR5 ;  /* 0x0000000cff067299 */ /* 0x000fe60008011605 */
[----:B------:R-:W-:Y:S01]  /*6470*/  UMOV UR5, UR11 ;  /* 0x0000000b00057c82 */ /* 0x000fe20008000000 */
[----:B------:R-:W-:Y:S02]  /*6480*/  UIMAD.WIDE.U32 UR10, UR7, UR40, URZ ;  /* 0x00000028070a72a5 */ /* 0x000fe4000f8e00ff */
[----:B------:R-:W-:Y:S02]  /*6490*/  USHF.R.U32.HI UR12, URZ, UR57, UR5 ;  /* 0x00000039ff0c7299 */ /* 0x000fe40008011605 */
[----:B------:R-:W-:Y:S01]  /*64a0*/  USEL UR6, UR37, UR6, !UP0 ;  /* 0x0000000625067287 */ /* 0x000fe2000c000000 */
[----:B------:R-:W-:Y:S02]  /*64b0*/  UMOV UR5, UR9 ;  /* 0x0000000900057c82 */ /* 0x000fe40008000000 */
[----:B------:R-:W-:Y:S01]  /*64c0*/  UMOV UR10, UR11 ;  /* 0x0000000b000a7c82 */ /* 0x000fe20008000000 */
[----:B------:R-:W-:Y:S02]  /*64d0*/  @UP2 USHF.R.U32.HI UR4, URZ, UR41, UR5 ;  /* 0x00000029ff042299 */ /* 0x000fe40008011605 */
[----:B------:R-:W-:Y:S02]  /*64e0*/  @UP2 USHF.R.U32.HI UR7, URZ, UR41, UR10 ;  /* 0x00000029ff072299 */ /* 0x000fe4000801160a */
[----:B------:R-:W-:Y:S02]  /*64f0*/  UIMAD UR4, UR45, UR4, URZ ;  /* 0x000000042d0472a4 */ /* 0x000fe4000f8e02ff */
        /* <DEDUP_REMOVED lines=8> */
[----:B------:R-:W-:Y:S02]  /*6580*/  USEL UR11, UR6, UR4, !UP2 ;  /* 0x00000004060b7287 */ /* 0x000fe4000d000000 */
[----:B------:R-:W-:Y:S02]  /*6590*/  UIADD3 UR8, UPT, UPT, -UR5, URZ, URZ ;  /* 0x000000ff05087290 */ /* 0x000fe4000fffe1ff */
[----:B------:R-:W-:Y:S01]  /*65a0*/  UIADD3 UR10, UPT, UPT, -UR11, URZ, URZ ;  /* 0x000000ff0b0a7290 */ /* 0x000fe2000fffe1ff */
[----:B------:R-:W-:Y:S01]  /*65b0*/  @!UP0 UMOV UR4, UR9 ;  /* 0x0000000900048c82 */ /* 0x000fe20008000000 */
[----:B------:R-:W-:Y:S02]  /*65c0*/  UIADD3 UR9, UPT, UPT, -UR6, URZ, URZ ;  /* 0x000000ff06097290 */ /* 0x000fe4000fffe1ff */
[----:B------:R-:W-:Y:S02]  /*65d0*/  @!UP0 USHF.R.U32.HI UR4, URZ, UR41, UR4 ;  /* 0x00000029ff048299 */ /* 0x000fe40008011604 */
[----:B------:R-:W-:Y:S02]  /*65e0*/  UIMAD UR10, UR45, UR10, UR6 ;  /* 0x0000000a2d0a72a4 */ /* 0x000fe4000f8e0206 */
[----:B------:R-:W-:Y:S04]  /*65f0*/  @!UP0 USEL UR4, UR5, UR4, !UP2 ;  /* 0x0000000405048287 */ /* 0x000fe8000d000000 */
[----:B------:R-:W-:Y:S02]  /*6600*/  @!UP0 UIMAD UR10, UR7, UR10, UR4 ;  /* 0x0000000a070a82a4 */ /* 0x000fe4000f8e0204 */
[----:B------:R-:W-:Y:S02]  /*6610*/  @!UP0 UIADD3 UR11, UPT, UPT, UR11, -UR4, URZ ;  /* 0x800000040b0b8290 */ /* 0x000fe4000fffe0ff */
[----:B------:R-:W-:Y:S02]  /*6620*/  UIMAD UR7, UR42, UR8, UR38 ;  /* 0x000000082a0772a4 */ /* 0x000fe4000f8e0226 */
[----:B------:R-:W-:Y:S02]  /*6630*/  @!UP0 UIMAD UR6, UR11, UR45, UR5 ;  /* 0x0000002d0b0682a4 */ /* 0x000fe4000f8e0205 */
[----:B------:R-:W-:Y:S01]  /*6640*/  UIMAD UR4, UR58, UR9, UR37 ;  /* 0x000000093a0472a4 */ /* 0x000fe2000f8e0225 */
[----:B------:R-:W-:Y:S02]  /*6650*/  @!UP0 UMOV UR5, UR10 ;  /* 0x0000000a00058c82 */ /* 0x000fe40008000000 */
[----:B------:R-:W-:Y:S02]  /*6660*/  UIMAD UR38, UR5, UR42, UR7 ;  /* 0x0000002a052672a4 */ /* 0x000fe4000f8e0207 */
[----:B------:R-:W-:Y:S11]  /*6670*/  UIMAD UR37, UR6, UR58, UR4 ;  /* 0x0000003a062572a4 */ /* 0x000ff6000f8e0204 */
[----:B------:R-:W-:Y:S01]  /*6680*/  @!UPT UIADD3 URZ, UPT, UPT, URZ, URZ, URZ ;  /* 0x000000fffffff290 */ /* 0x000fe2000fffe0ff */
.L_x_111:
[----:B------:R-:W-:Y:S01]  /*6690*/  UISETP.NE.AND UP0, UPT, UR39, 0x1, UPT ;  /* 0x000000012700788c */ /* 0x000fe2000bf05270 */
[----:B------:R-:W-:Y:S01]  /*66a0*/  LOP3.LUT P0, RZ, R58, 0x1b0, RZ, 0xc0, !PT ;  /* 0x000001b03aff7812 */ /* 0x000fe2000780c0ff */
[----:B------:R-:W-:Y:S01]  /*66b0*/  USHF.L.U32 UR50, UR20, 0x6, URZ ;  /* 0x0000000614327899 */ /* 0x000fe200080006ff */
[----:B------:R-:W-:Y:S01]  /*66c0*/  BSSY.RECONVERGENT B6, `(.L_x_112) ;  /* 0x0000034000067945 */ /* 0x000fe20003800200 */
[----:B------:R-:W-:Y:S01]  /*66d0*/  USHF.L.U32 UR49, UR28, 0x7, URZ ;  /* 0x000000071c317899 */ /* 0x000fe200080006ff */
[----:B------:R-:W-:Y:S06]  /*66e0*/  IADD3 R60, PT, PT, R60, 0x1, RZ ;  /* 0x000000013c3c7810 */ /* 0x000fec0007ffe0ff */
[----:B------:R-:W2:Y:S01]  /*66f0*/  @!UP0 LDCU.128 UR12, c[0x0][0xb10] ;  /* 0x00016200ff0c87ac */ /* 0x000ea20008000c00 */
[----:B------:R-:W4:Y:S01]  /*6700*/  @!UP0 LDCU UR5, c[0x0][0xb0c] ;  /* 0x00016180ff0587ac */ /* 0x000f220008000800 */
[----:B------:R-:W3:Y:S01]  /*6710*/  @!UP0 LDCU UR10, c[0x0][0xb20] ;  /* 0x00016400ff0a87ac */ /* 0x000ee20008000800 */
[----:B--2---:R-:W-:Y:S02]  /*6720*/  UIMAD.WIDE.U32 UR8, UR38, UR12, URZ ;  /* 0x0000000c260872a5 */ /* 0x004fe4000f8e00ff */
[----:B------:R-:W-:Y:S02]  /*6730*/  UIMAD.WIDE.U32 UR6, UR37, UR15, URZ ;  /* 0x0000000f250672a5 */ /* 0x000fe4000f8e00ff */
[----:B------:R-:W-:Y:S03]  /*6740*/  @!UP0 UISETP.NE.AND UP1, UPT, UR14, 0x1, UPT ;  /* 0x000000010e00888c */ /* 0x000fe6000bf25270 */
[----:B------:R-:W-:Y:S01]  /*6750*/  @!UP0 UMOV UR4, UR9 ;  /* 0x0000000900048c82 */ /* 0x000fe20008000000 */
[----:B----4-:R-:W-:Y:S02]  /*6760*/  @!UP0 UISETP.NE.AND UP2, UPT, UR5, 0x1, UPT ;  /* 0x000000010500888c */ /* 0x010fe4000bf45270 */
[----:B------:R-:W-:Y:S01]  /*6770*/  @!UP0 USHF.R.U32.HI UR4, URZ, UR13, UR4 ;  /* 0x0000000dff048299 */ /* 0x000fe20008011604 */
[----:B------:R-:W-:Y:S02]  /*6780*/  @!UP0 UMOV UR6, UR7 ;  /* 0x0000000700068c82 */ /* 0x000fe40008000000 */
[----:B---3--:R-:W-:Y:S02]  /*6790*/  @!UP0 USHF.R.U32.HI UR6, URZ, UR10, UR6 ;  /* 0x0000000aff068299 */ /* 0x008fe40008011606 */
[----:B------:R-:W-:Y:S02]  /*67a0*/  @!UP0 USEL UR7, UR38, UR4, !UP2 ;  /* 0x0000000426078287 */ /* 0x000fe4000d000000 */
[----:B------:R-:W-:Y:S04]  /*67b0*/  @!UP0 USEL UR6, UR37, UR6, !UP1 ;  /* 0x0000000625068287 */ /* 0x000fe8000c800000 */
[----:B------:R-:W-:Y:S02]  /*67c0*/  @!UP0 UIADD3 UR4, UPT, UPT, -UR7, UR6, URZ ;  /* 0x0000000607048290 */ /* 0x000fe4000fffe1ff */
[----:B------:R-:W-:Y:S02]  /*67d0*/  @!UP0 UIADD3 UR6, UPT, UPT, UR7, -UR6, URZ ;  /* 0x8000000607068290 */ /* 0x000fe4000fffe0ff */
[----:B------:R-:W-:Y:S02]  /*67e0*/  @!UP0 UIMAD UR38, UR4, UR5, UR38 ;  /* 0x00000005042682a4 */ /* 0x000fe4000f8e0226 */
[----:B------:R-:W-:Y:S01]  /*67f0*/  @!UP0 UIMAD UR37, UR6, UR14, UR37 ;  /* 0x0000000e062582a4 */ /* 0x000fe2000f8e0225 */
[----:B------:R-:W-:Y:S11]  /*6800*/  @!P0 BRA `(.L_x_113) ;  /* 0x00000000007c8947 */ /* 0x000ff60003800000 */
[----:B------:R-:W2:Y:S01]  /*6810*/  LDCU.64 UR8, c[0x4][0x80] ;  /* 0x01001000ff0877ac */ /* 0x000ea20008000a00 */
[----:B------:R-:W-:Y:S01]  /*6820*/  MOV R2, 0x0 ;  /* 0x0000000000027802 */ /* 0x000fe20000000f00 */
[----:B------:R-:W-:Y:S02]  /*6830*/  HFMA2 R12, -RZ, RZ, 0, 5.9604644775390625e-08 ;  /* 0x00000001ff0c7431 */ /* 0x000fe400000001ff */
[----:B------:R-:W-:Y:S01]  /*6840*/  IMAD.MOV.U32 R8, RZ, RZ, 0x70 ;  /* 0x00000070ff087424 */ /* 0x000fe200078e00ff */
[----:B------:R3:W4:Y:S01]  /*6850*/  LDC.64 R14, c[0x4][R2] ;  /* 0x01000000020e7b82 */ /* 0x0007220000000a00 */
[----:B------:R-:W1:Y:S01]  /*6860*/  LDCU.64 UR6, c[0x4][0x88] ;  /* 0x01001100ff0677ac */ /* 0x000e620008000a00 */
[----:B------:R-:W-:Y:S01]  /*6870*/  IMAD.MOV.U32 R13, RZ, RZ, RZ ;  /* 0x000000ffff0d7224 */ /* 0x000fe200078e00ff */
[----:B------:R-:W1:Y:S01]  /*6880*/  LDCU.64 UR4, c[0x4][0x8] ;  /* 0x01000100ff0477ac */ /* 0x000e620008000a00 */
[----:B--2---:R-:W-:Y:S01]  /*6890*/  MOV R5, UR9 ;  /* 0x0000000900057c02 */ /* 0x004fe20008000f00 */
[----:B------:R-:W-:Y:S01]  /*68a0*/  IMAD.U32 R4, RZ, RZ, UR8 ;  /* 0x00000008ff047e24 */ /* 0x000fe2000f8e00ff */
[----:B-1----:R-:W-:Y:S01]  /*68b0*/  MOV R7, UR7 ;  /* 0x0000000700077c02 */ /* 0x002fe20008000f00 */
[----:B------:R-:W-:Y:S01]  /*68c0*/  IMAD.U32 R6, RZ, RZ, UR6 ;  /* 0x00000006ff067e24 */ /* 0x000fe2000f8e00ff */
[----:B------:R-:W-:Y:S01]  /*68d0*/  MOV R11, UR5 ;  /* 0x00000005000b7c02 */ /* 0x000fe20008000f00 */
[----:B------:R-:W-:Y:S02]  /*68e0*/  IMAD.U32 R10, RZ, RZ, UR4 ;  /* 0x00000004ff0a7e24 */ /* 0x000fe4000f8e00ff */
[----:B------:R-:W-:Y:S07]  /*68f0*/  LEPC R20, `(.L_x_114) ;  /* 0x000000001014794e */ /* 0x000fee0000000000 */
[----:B---345:R-:W-:Y:S05]  /*6900*/  CALL.ABS.NOINC R14 ;  /* 0x000000000e007343 */ /* 0x038fea0003c00000 */
.L_x_114:
[----:B------:R-:W1:Y:S01]  /*6910*/  LDCU.64 UR8, c[0x4][0x80] ;  /* 0x01001000ff0877ac */ /* 0x000e620008000a00 */
[----:B------:R-:W2:Y:S01]  /*6920*/  LDC.64 R2, c[0x4][R2] ;  /* 0x0100000002027b82 */ /* 0x000ea20000000a00 */
[----:B------:R-:W-:Y:S02]  /*6930*/  HFMA2 R12, -RZ, RZ, 0, 5.9604644775390625e-08 ;  /* 0x00000001ff0c7431 */ /* 0x000fe400000001ff */
[----:B------:R-:W-:Y:S02]  /*6940*/  IMAD.MOV.U32 R8, RZ, RZ, 0x70 ;  /* 0x00000070ff087424 */ /* 0x000fe400078e00ff */
[----:B------:R-:W-:Y:S01]  /*6950*/  IMAD.MOV.U32 R13, RZ, RZ, RZ ;  /* 0x000000ffff0d7224 */ /* 0x000fe200078e00ff */
[----:B------:R-:W3:Y:S01]  /*6960*/  LDCU.64 UR6, c[0x4][0x88] ;  /* 0x01001100ff0677ac */ /* 0x000ee20008000a00 */
[----:B------:R-:W4:Y:S01]  /*6970*/  LDCU.64 UR4, c[0x4][0x8] ;  /* 0x01000100ff0477ac */ /* 0x000f220008000a00 */
[----:B-1----:R-:W-:Y:S02]  /*6980*/  MOV R4, UR8 ;  /* 0x0000000800047c02 */ /* 0x002fe40008000f00 */
[----:B------:R-:W-:Y:S02]  /*6990*/  MOV R5, UR9 ;  /* 0x0000000900057c02 */ /* 0x000fe40008000f00 */
[----:B---3--:R-:W-:Y:S01]  /*69a0*/  MOV R7, UR7 ;  /* 0x0000000700077c02 */ /* 0x008fe20008000f00 */
[----:B------:R-:W-:Y:S01]  /*69b0*/  IMAD.U32 R6, RZ, RZ, UR6 ;  /* 0x00000006ff067e24 */ /* 0x000fe2000f8e00ff */
[----:B----4-:R-:W-:Y:S01]  /*69c0*/  MOV R11, UR5 ;  /* 0x00000005000b7c02 */ /* 0x010fe20008000f00 */
[----:B------:R-:W-:Y:S02]  /*69d0*/  IMAD.U32 R10, RZ, RZ, UR4 ;  /* 0x00000004ff0a7e24 */ /* 0x000fe4000f8e00ff */
[----:B------:R-:W-:Y:S07]  /*69e0*/  LEPC R20, `(.L_x_113) ;  /* 0x000000001014794e */ /* 0x000fee0000000000 */
[----:B--2---:R-:W-:Y:S05]  /*69f0*/  CALL.ABS.NOINC R2 ;  /* 0x0000000002007343 */ /* 0x004fea0003c00000 */
.L_x_113:
[----:B------:R-:W-:Y:S05]  /*6a00*/  BSYNC.RECONVERGENT B6 ;  /* 0x0000000000067941 */ /* 0x000fea0003800200 */
.L_x_112:
[----:B------:R-:W-:Y:S02]  /*6a10*/  ISETP.NE.U32.AND P0, PT, RZ, UR54, PT ;  /* 0x00000036ff007c0c */ /* 0x000fe4000bf05070 */
[C---:B------:R-:W-:Y:S02]  /*6a20*/  ISETP.NE.U32.AND P1, PT, R54.reuse, RZ, PT ;  /* 0x000000ff3600720c */ /* 0x040fe40003f25070 */
[----:B------:R-:W-:Y:S02]  /*6a30*/  ISETP.NE.U32.AND P4, PT, R54, RZ, PT ;  /* 0x000000ff3600720c */ /* 0x000fe40003f85070 */
[----:B------:R-:W-:Y:S02]  /*6a40*/  ISETP.NE.AND.EX P0, PT, RZ, UR55, PT, P0 ;  /* 0x00000037ff007c0c */ /* 0x000fe4000bf05300 */
[C---:B------:R-:W-:Y:S02]  /*6a50*/  ISETP.NE.AND.EX P1, PT, R55.reuse, RZ, PT, P1 ;  /* 0x000000ff3700720c */ /* 0x040fe40003f25310 */
[----:B------:R-:W-:Y:S02]  /*6a60*/  ISETP.NE.AND.EX P4, PT, R55, RZ, P0, P4 ;  /* 0x000000ff3700720c */ /* 0x000fe40000785340 */
[----:B------:R-:W-:Y:S02]  /*6a70*/  ISETP.NE.U32.AND P5, PT, R50, RZ, PT ;  /* 0x000000ff3200720c */ /* 0x000fe40003fa5070 */
[----:B------:R-:W-:Y:S02]  /*6a80*/  ISETP.NE.U32.AND P3, PT, RZ, UR54, PT ;  /* 0x00000036ff007c0c */ /* 0x000fe4000bf65070 */
[----:B------:R-:W-:Y:S02]  /*6a90*/  PLOP3.LUT P2, PT, PT, PT, PT, 0x8, 0x80 ;  /* 0x000000000080781c */ /* 0x000fe40003f4e170 */
[----:B------:R-:W-:Y:S02]  /*6aa0*/  ISETP.NE.AND.EX P5, PT, R51, RZ, PT, P5 ;  /* 0x000000ff3300720c */ /* 0x000fe40003fa5350 */
[----:B------:R-:W-:Y:S03]  /*6ab0*/  ISETP.NE.AND.EX P3, PT, RZ, UR55, PT, P3 ;  /* 0x00000037ff007c0c */ /* 0x000fe6000bf65330 */
[----:B------:R-:W-:Y:S01]  /*6ac0*/  @!P4 PLOP3.LUT P2, PT, P1, PT, PT, 0x80, 0x8 ;  /* 0x000000000008c81c */ /* 0x000fe20000f4f070 */
[----:B------:R-:W-:Y:S01]  /*6ad0*/  @!UPT UIADD3 URZ, UPT, UPT, URZ, URZ, URZ ;  /* 0x000000fffffff290 */ /* 0x000fe2000fffe0ff */
[----:B------:R-:W-:Y:S11]  /*6ae0*/  @!P1 BRA `(.L_x_115) ;  /* 0x0000000000309947 */ /* 0x000ff60003800000 */
[----:B------:R-:W-:Y:S01]  /*6af0*/  ISETP.NE.U32.AND P0, PT, R52, RZ, PT ;  /* 0x000000ff3400720c */ /* 0x000fe20003f05070 */
[----:B------:R-:W2:Y:S01]  /*6b00*/  LDCU.64 UR4, c[0x0][0x358] ;  /* 0x00006b00ff0477ac */ /* 0x000ea20008000a00 */
[----:B------:R-:W-:Y:S02]  /*6b10*/  IMAD.MOV.U32 R26, RZ, RZ, 0x1 ;  /* 0x00000001ff1a7424 */ /* 0x000fe400078e00ff */
[----:B------:R-:W-:Y:S11]  /*6b20*/  ISETP.NE.AND.EX P0, PT, R53, RZ, PT, P0 ;  /* 0x000000ff3500720c */ /* 0x000ff60003f05300 */
[----:B------:R-:W-:Y:S02]  /*6b30*/  @!UPT UIADD3 URZ, UPT, UPT, URZ, URZ, URZ ;  /* 0x000000fffffff290 */ /* 0x000fe4000fffe0ff */
[----:B------:R-:W3:Y:S01]  /*6b40*/  @P0 LDC.64 R2, c[0x0][0x888] ;  /* 0x00022200ff020b82 */ /* 0x000ee20000000a00 */
[----:B-1----:R-:W-:Y:S04]  /*6b50*/  @P0 IMAD R0, R54, UR36, RZ ;  /* 0x0000002436000c24 */ /* 0x002fe8000f8e02ff */
[----:B---3--:R-:W-:Y:S04]  /*6b60*/  @P0 IMAD.WIDE R2, R0, 0x4, R2 ;  /* 0x0000000400020825 */ /* 0x008fe800078e0202 */
[----:B------:R-:W-:Y:S01]  /*6b70*/  HFMA2 R0, -RZ, RZ, 0, 5.9604644775390625e-08 ;  /* 0x00000001ff007431 */ /* 0x000fe200000001ff */
[----:B--2--5:R2:W5:Y:S04]  /*6b80*/  @P0 LDG.E R27, desc[UR4][R2.64] ;  /* 0x00000004021b0981 */ /* 0x024568000c1e1900 */
[----:B------:R-:W-:Y:S01]  /*6b90*/  @!P0 PRMT R26, R0, 0x7610, R26 ;  /* 0x00007610001a8816 */ /* 0x000fe2000000001a */
[----:B--2---:R-:W3:Y:S06]  /*6ba0*/  @!P0 LDC R27, c[0x0][0x880] ;  /* 0x00022000ff1b8b82 */ /* 0x004eec0000000800 */
.L_x_115:
[----:B------:R-:W-:Y:S05]  /*6bb0*/  @!P5 BRA `(.L_x_116) ;  /* 0x000000000024d947 */ /* 0x000fea0003800000 */
[----:B------:R-:W-:Y:S01]  /*6bc0*/  ISETP.NE.U32.AND P0, PT, R48, RZ, PT ;  /* 0x000000ff3000720c */ /* 0x000fe20003f05070 */
[----:B------:R-:W2:Y:S03]  /*6bd0*/  LDCU.64 UR4, c[0x0][0x358] ;  /* 0x00006b00ff0477ac */ /* 0x000ea60008000a00 */
[----:B------:R-:W-:Y:S11]  /*6be0*/  ISETP.NE.AND.EX P0, PT, R49, RZ, PT, P0 ;  /* 0x000000ff3100720c */ /* 0x000ff60003f05300 */
[----:B------:R-:W-:Y:S02]  /*6bf0*/  @!UPT UIADD3 URZ, UPT, UPT, URZ, URZ, URZ ;  /* 0x000000fffffff290 */ /* 0x000fe4000fffe0ff */
[----:B------:R-:W4:Y:S01]  /*6c00*/  @P0 LDC.64 R2, c[0x0][0x8a8] ;  /* 0x00022a00ff020b82 */ /* 0x000f220000000a00 */
[----:B-1----:R-:W-:Y:S04]  /*6c10*/  @P0 IMAD R0, R50, UR36, RZ ;  /* 0x0000002432000c24 */ /* 0x002fe8000f8e02ff */
[----:B----4-:R-:W-:Y:S05]  /*6c20*/  @P0 IMAD.WIDE R2, R0, 0x4, R2 ;  /* 0x0000000400020825 */ /* 0x010fea00078e0202 */
[----:B--2--5:R2:W5:Y:S02]  /*6c30*/  @P0 LDG.E R24, desc[UR4][R2.64] ;  /* 0x0000000402180981 */ /* 0x024564000c1e1900 */
[----:B--2---:R-:W4:Y:S02]  /*6c40*/  @!P0 LDC R24, c[0x0][0x8a0] ;  /* 0x00022800ff188b82 */ /* 0x004f240000000800 */
.L_x_116:
[----:B---3-5:R-:W-:Y:S01]  /*6c50*/  FSETP.NEU.AND P0, PT, R27, RZ, PT ;  /* 0x000000ff1b00720b */ /* 0x028fe20003f0d000 */
[----:B------:R-:W-:Y:S01]  /*6c60*/  BSSY B1, `(.L_x_117) ;  /* 0x0000038000017945 */ /* 0x000fe20003800000 */
[----:B------:R-:W-:Y:S01]  /*6c70*/  SEL R3, RZ, 0xffffffff, P3 ;  /* 0xffffffffff037807 */ /* 0x000fe20001800000 */
[----:B------:R-:W-:Y:S01]  /*6c80*/  IMAD.MOV.U32 R73, RZ, RZ, 0x1 ;  /* 0x00000001ff497424 */ /* 0x000fe200078e00ff */
[----:B------:R-:W-:Y:S01]  /*6c90*/  @!P4 LOP3.LUT P3, RZ, R26, 0xff, RZ, 0xc0, !PT ;  /* 0x000000ff1affc812 */ /* 0x000fe2000786c0ff */
[----:B------:R-:W-:Y:S01]  /*6ca0*/  IMAD R25, R22, 0x40, R23 ;  /* 0x0000004016197824 */ /* 0x000fe200078e0217 */
[----:B-1----:R-:W-:Y:S01]  /*6cb0*/  @!P4 SEL R0, RZ, 0xffffffff, P0 ;  /* 0xffffffffff00c807 */ /* 0x002fe20000000000 */
[----:B------:R-:W-:Y:S01]  /*6cc0*/  IMAD R61, R68, -0x10, R66 ;  /* 0xfffffff0443d7824 */ /* 0x000fe200078e0242 */
[----:B------:R-:W-:Y:S01]  /*6cd0*/  LOP3.LUT R64, R64, 0x1, RZ, 0x3c, !PT ;  /* 0x0000000140407812 */ /* 0x000fe200078e3cff */
[----:B------:R-:W-:Y:S01]  /*6ce0*/  IMAD.MOV.U32 R72, RZ, RZ, RZ ;  /* 0x000000ffff487224 */ /* 0x000fe200078e00ff */
[C---:B------:R-:W-:Y:S02]  /*6cf0*/  @P2 SEL R0, R3.reuse, R0, !P3 ;  /* 0x0000000003002207 */ /* 0x040fe40005800000 */
[----:B------:R-:W-:Y:S02]  /*6d00*/  CS2R R46, SRZ ;  /* 0x00000000002e7805 */ /* 0x000fe4000001ff00 */
[----:B------:R-:W-:Y:S02]  /*6d10*/  LEA R71, R22, UR43, 0x3 ;  /* 0x0000002b16477c11 */ /* 0x000fe4000f8e18ff */
[----:B------:R-:W-:Y:S02]  /*6d20*/  CS2R R44, SRZ ;  /* 0x00000000002c7805 */ /* 0x000fe4000001ff00 */
[----:B------:R-:W-:Y:S02]  /*6d30*/  @!P4 LOP3.LUT R0, R0, 0x1, RZ, 0xc0, !PT ;  /* 0x000000010000c812 */ /* 0x000fe400078ec0ff */
[----:B------:R-:W-:Y:S02]  /*6d40*/  CS2R R42, SRZ ;  /* 0x00000000002a7805 */ /* 0x000fe4000001ff00 */
[----:B------:R-:W-:Y:S02]  /*6d50*/  SEL R2, RZ, 0xffffffff, P0 ;  /* 0xffffffffff027807 */ /* 0x000fe40000000000 */
[----:B------:R-:W-:Y:S02]  /*6d60*/  CS2R R40, SRZ ;  /* 0x0000000000287805 */ /* 0x000fe4000001ff00 */
[----:B------:R-:W-:Y:S02]  /*6d70*/  ISETP.NE.U32.OR P5, PT, R0, 0x1, P4 ;  /* 0x000000010000780c */ /* 0x000fe400027a5470 */
[----:B------:R-:W-:Y:S02]  /*6d80*/  CS2R R38, SRZ ;  /* 0x0000000000267805 */ /* 0x000fe4000001ff00 */
[----:B------:R-:W-:Y:S02]  /*6d90*/  LOP3.LUT P4, R59, R26, 0xff, RZ, 0xc0, !PT ;  /* 0x000000ff1a3b7812 */ /* 0x000fe4000788c0ff */
[----:B------:R-:W-:Y:S02]  /*6da0*/  CS2R R36, SRZ ;  /* 0x0000000000247805 */ /* 0x000fe4000001ff00 */
[----:B------:R-:W-:Y:S02]  /*6db0*/  P2R R70, PR, RZ, 0x20 ;  /* 0x00000020ff467803 */ /* 0x000fe40000000000 */
[----:B------:R-:W-:Y:S02]  /*6dc0*/  CS2R R34, SRZ ;  /* 0x0000000000227805 */ /* 0x000fe4000001ff00 */
[----:B------:R-:W-:Y:S02]  /*6dd0*/  @P1 SEL R2, R3, R2, !P4 ;  /* 0x0000000203021207 */ /* 0x000fe40006000000 */
[----:B------:R-:W-:Y:S02]  /*6de0*/  CS2R R32, SRZ ;  /* 0x0000000000207805 */ /* 0x000fe4000001ff00 */
[----:B------:R-:W-:Y:S02]  /*6df0*/  LOP3.LUT R2, R2, 0x1, RZ, 0xc0, !PT ;  /* 0x0000000102027812 */ /* 0x000fe400078ec0ff */
[----:B------:R-:W-:Y:S02]  /*6e00*/  @P5 SHF.L.U32 R0, R64, 0x1f, RZ ;  /* 0x0000001f40005819 */ /* 0x000fe400000006ff */
[----:B------:R-:W-:Y:S02]  /*6e10*/  ISETP.NE.U32.AND P0, PT, R2, 0x1, PT ;  /* 0x000000010200780c */ /* 0x000fe40003f05070 */
[----:B------:R1:W2:Y:S02]  /*6e20*/  @P5 SYNCS.PHASECHK.TRANS64.TRYWAIT P3, [UR43+0xc0], R0 ;  /* 0x0000c000ff0055a7 */ /* 0x0002a4000806112b */
[----:B------:R-:W-:Y:S02]  /*6e30*/  P2R R74, PR, RZ, 0x1 ;  /* 0x00000001ff4a7803 */ /* 0x000fe40000000000 */
[----:B-1----:R-:W-:Y:S04]  /*6e40*/  SHF.L.U32 R0, R63, 0x1f, RZ ;  /* 0x0000001f3f007819 */ /* 0x002fe800000006ff */
[----:B------:R1:W3:Y:S01]  /*6e50*/  SYNCS.PHASECHK.TRANS64.TRYWAIT P2, [R71+URZ+0x130], R0 ;  /* 0x00013000470075a7 */ /* 0x0002e200080411ff */
[----:B--2---:R-:W-:Y:S01]  /*6e60*/  @P5 SEL R73, RZ, 0x1, !P3 ;  /* 0x00000001ff495807 */ /* 0x004fe20005800000 */
[----:B-1----:R-:W-:Y:S06]  /*6e70*/  @!P5 BRA `(.L_x_118) ;  /* 0x000000000058d947 */ /* 0x002fec0003800000 */
[----:B------:R-:W-:Y:S01]  /*6e80*/  IMAD.MOV.U32 R46, RZ, RZ, RZ ;  /* 0x000000ffff2e7224 */ /* 0x000fe200078e00ff */
[----:B------:R-:W-:Y:S01]  /*6e90*/  ISETP.NE.AND P0, PT, R73, RZ, PT ;  /* 0x000000ff4900720c */ /* 0x000fe20003f05270 */
[----:B------:R-:W-:Y:S01]  /*6ea0*/  BSSY B0, `(.L_x_119) ;  /* 0x000000c000007945 */ /* 0x000fe20003800000 */
[----:B------:R-:W-:Y:S02]  /*6eb0*/  CS2R R34, SRZ ;  /* 0x0000000000227805 */ /* 0x000fe4000001ff00 */
[----:B------:R-:W-:Y:S02]  /*6ec0*/  CS2R R32, SRZ ;  /* 0x0000000000207805 */ /* 0x000fe4000001ff00 */
[----:B------:R-:W-:Y:S02]  /*6ed0*/  CS2R R38, SRZ ;  /* 0x0000000000267805 */ /* 0x000fe4000001ff00 */
[----:B------:R-:W-:Y:S02]  /*6ee0*/  CS2R R36, SRZ ;  /* 0x0000000000247805 */ /* 0x000fe4000001ff00 */
[----:B------:R-:W-:Y:S02]  /*6ef0*/  CS2R R42, SRZ ;  /* 0x00000000002a7805 */ /* 0x000fe4000001ff00 */
[----:B------:R-:W-:Y:S02]  /*6f00*/  CS2R R40, SRZ ;  /* 0x0000000000287805 */ /* 0x000fe4000001ff00 */
[----:B------:R-:W-:Y:S01]  /*6f10*/  CS2R R44, SRZ ;  /* 0x00000000002c7805 */ /* 0x000fe2000001ff00 */
[----:B------:R-:W-:Y:S06]  /*6f20*/  @P0 BRA `(.L_x_120) ;  /* 0x00000000000c0947 */ /* 0x000fec0003800000 */
[----:B------:R-:W-:Y:S04]  /*6f30*/  SHF.L.U32 R3, R64, 0x1f, RZ ;  /* 0x0000001f40037819 */ /* 0x000fe800000006ff */
[----:B------:R-:W1:Y:S02]  /*6f40*/  SYNCS.PHASECHK.TRANS64.TRYWAIT P0, [UR43+0xc0], R3 ;  /* 0x0000c003ff0075a7 */ /* 0x000e64000800112b */
[----:B-1----:R-:W-:Y:S05]  /*6f50*/  @!P0 BRA `(.L_x_121) ;  /* 0x0000002c00dc8947 */ /* 0x002fea0003800000 */
.L_x_120:
[----:B------:R-:W-:Y:S05]  /*6f60*/  BSYNC B0 ;  /* 0x0000000000007941 */ /* 0x000fea0003800000 */
.L_x_119:
[----:B------:R-:W-:Y:S01]  /*6f70*/  ISETP.NE.AND P0, PT, R74, RZ, PT ;  /* 0x000000ff4a00720c */ /* 0x000fe20003f05270 */
[----:B------:R-:W-:Y:S11]  /*6f80*/  HFMA2 R72, -RZ, RZ, 0, 5.9604644775390625e-08 ;  /* 0x00000001ff487431 */ /* 0x000ff600000001ff */
[----:B------:R-:W-:Y:S01]  /*6f90*/  @!UPT UIADD3 URZ, UPT, UPT, URZ, URZ, URZ ;  /* 0x000000fffffff290 */ /* 0x000fe2000fffe0ff */
[----:B------:R2:W1:Y:S04]  /*6fa0*/  @P0 LDS.128 R32, [R67] ;  /* 0x0000000043200984 */ /* 0x0004680000000c00 */
[----:B------:R2:W1:Y:S04]  /*6fb0*/  @P0 LDS.128 R36, [R66+0x10] ;  /* 0x0000100042240984 */ /* 0x0004680000000c00 */
[----:B------:R2:W1:Y:S04]  /*6fc0*/  @P0 LDS.128 R40, [R65+0x20] ;  /* 0x0000200041280984 */ /* 0x0004680000000c00 */
[----:B------:R2:W1:Y:S02]  /*6fd0*/  @P0 LDS.128 R44, [R61+0x30] ;  /* 0x000030003d2c0984 */ /* 0x0004640000000c00 */
.L_x_118:
[----:B------:R-:W-:Y:S05]  /*6fe0*/  BSYNC B1 ;  /* 0x0000000000017941 */ /* 0x000fea0003800000 */
.L_x_117:
[----:B-1----:R-:W-:Y:S04]  /*6ff0*/  SHF.R.U32.HI R2, RZ, 0x15, R25 ;  /* 0x00000015ff027819 */ /* 0x002fe80000011619 */
[----:B------:R-:W-:Y:S01]  /*7000*/  LOP3.LUT P0, RZ, R2, 0x3, R56, 0x48, !PT ;  /* 0x0000000302ff7812 */ /* 0x000fe20007804838 */
[----:B------:R-:W-:Y:S01]  /*7010*/  @!UPT UIADD3 URZ, UPT, UPT, URZ, URZ, URZ ;  /* 0x000000fffffff290 */ /* 0x000fe2000fffe0ff */
[----:B---3--:R-:W-:Y:S11]  /*7020*/  @P2 BRA `(.L_x_122) ;  /* 0x0000000000082947 */ /* 0x008ff60003800000 */
[----:B------:R-:W1:Y:S02]  /*7030*/  SYNCS.PHASECHK.TRANS64.TRYWAIT P1, [R71+URZ+0x130], R0 ;  /* 0x00013000470075a7 */ /* 0x000e6400080211ff */
[----:B-1----:R-:W-:Y:S05]  /*7040*/  @!P1 BRA `(.L_x_123) ;  /* 0x0000002c00b89947 */ /* 0x002fea0003800000 */
.L_x_122:
[----:B------:R-:W-:Y:S05]  /*7050*/  @!P0 BRA `(.L_x_124) ;  /* 0x0000000000408947 */ /* 0x000fea0003800000 */
[----:B------:R-:W3:Y:S01]  /*7060*/  LDCU.64 UR8, c[0x4][0x70] ;  /* 0x01000e00ff0877ac */ /* 0x000ee20008000a00 */
[----:B------:R-:W-:Y:S01]  /*7070*/  MOV R3, 0x0 ;  /* 0x0000000000037802 */ /* 0x000fe20000000f00 */
[----:B------:R-:W-:Y:S02]  /*7080*/  HFMA2 R12, -RZ, RZ, 0, 5.9604644775390625e-08 ;  /* 0x00000001ff0c7431 */ /* 0x000fe400000001ff */
[----:B------:R-:W-:Y:S02]  /*7090*/  IMAD.MOV.U32 R8, RZ, RZ, 0x192 ;  /* 0x00000192ff087424 */ /* 0x000fe400078e00ff */
[----:B------:R-:W-:Y:S01]  /*70a0*/  IMAD.MOV.U32 R13, RZ, RZ, RZ ;  /* 0x000000ffff0d7224 */ /* 0x000fe200078e00ff */
[----:B------:R-:W5:Y:S01]  /*70b0*/  LDCU.64 UR6, c[0x4][0x78] ;  /* 0x01000f00ff0677ac */ /* 0x000f620008000a00 */
[----:B------:R-:W1:Y:S01]  /*70c0*/  LDC.64 R2, c[0x4][R3] ;  /* 0x0100000003027b82 */ /* 0x000e620000000a00 */
[----:B------:R-:W2:Y:S01]  /*70d0*/  LDCU.64 UR4, c[0x4][0x10] ;  /* 0x01000200ff0477ac */ /* 0x000ea20008000a00 */
[----:B---3--:R-:W-:Y:S01]  /*70e0*/  MOV R5, UR9 ;  /* 0x0000000900057c02 */ /* 0x008fe20008000f00 */
[----:B------:R-:W-:Y:S01]  /*70f0*/  IMAD.U32 R4, RZ, RZ, UR8 ;  /* 0x00000008ff047e24 */ /* 0x000fe2000f8e00ff */
[----:B-----5:R-:W-:Y:S01]  /*7100*/  MOV R7, UR7 ;  /* 0x0000000700077c02 */ /* 0x020fe20008000f00 */
[----:B------:R-:W-:Y:S01]  /*7110*/  IMAD.U32 R6, RZ, RZ, UR6 ;  /* 0x00000006ff067e24 */ /* 0x000fe2000f8e00ff */
[----:B--2---:R-:W-:Y:S01]  /*7120*/  MOV R11, UR5 ;  /* 0x00000005000b7c02 */ /* 0x004fe20008000f00 */
[----:B------:R-:W-:Y:S02]  /*7130*/  IMAD.U32 R10, RZ, RZ, UR4 ;  /* 0x00000004ff0a7e24 */ /* 0x000fe4000f8e00ff */
[----:B------:R-:W-:Y:S07]  /*7140*/  LEPC R20, `(.L_x_124) ;  /* 0x000000001014794e */ /* 0x000fee0000000000 */
[----:B-1--4-:R-:W-:Y:S05]  /*7150*/  CALL.ABS.NOINC R2 ;  /* 0x0000000002007343 */ /* 0x012fea0003c00000 */
.L_x_124:
[----:B------:R-:W-:Y:S05]  /*7160*/  WARPSYNC.ALL ;  /* 0x0000000000007948 */ /* 0x000fea0003800000 */
[----:B------:R-:W-:Y:S01]  /*7170*/  R2UR UR4, R25 ;  /* 0x00000000190472ca */ /* 0x000fe200000e0000 */
[----:B------:R-:W-:Y:S01]  /*7180*/  BSSY.RECONVERGENT B0, `(.L_x_125) ;  /* 0x000003e000007945 */ /* 0x000fe20003800200 */
[----:B------:R-:W-:Y:S11]  /*7190*/  ISETP.NE.AND P0, PT, R69, RZ, PT ;  /* 0x000000ff4500720c */ /* 0x000ff60003f05270 */
[----:B------:R-:W1:Y:S02]  /*71a0*/  LDTM.x16 R4, tmem[UR4] ;  /* 0x00000004000479ee */ /* 0x000e640008240000 */
[C---:B-1--4-:R-:W-:Y:S01]  /*71b0*/  FMUL R0, R24.reuse, R4 ;  /* 0x0000000418007220 */ /* 0x052fe20000400000 */
[C---:B------:R-:W-:Y:S01]  /*71c0*/  FMUL R2, R24.reuse, R5 ;  /* 0x0000000518027220 */ /* 0x040fe20000400000 */
[C---:B------:R-:W-:Y:S01]  /*71d0*/  FMUL R3, R24.reuse, R6 ;  /* 0x0000000618037220 */ /* 0x040fe20000400000 */
[C---:B------:R-:W-:Y:S01]  /*71e0*/  FMUL R7, R24.reuse, R7 ;  /* 0x0000000718077220 */ /* 0x040fe20000400000 */
[C---:B------:R-:W-:Y:S01]  /*71f0*/  FFMA R28, R27.reuse, R32, R0 ;  /* 0x000000201b1c7223 */ /* 0x040fe20000000000 */
        /* <DEDUP_REMOVED lines=10> */
[----:B------:R1:W-:Y:S01]  /*72a0*/  STS.128 [R67], R28 ;  /* 0x0000001c43007388 */ /* 0x0003e20000000c00 */
        /* <DEDUP_REMOVED lines=8> */
[----:B------:R1:W-:Y:S01]  /*7330*/  STS.128 [R66+0x10], R4 ;  /* 0x0000100442007388 */ /* 0x0003e20000000c00 */
[C---:B------:R-:W-:Y:S01]  /*7340*/  FMUL R13, R24.reuse, R17 ;  /* 0x00000011180d7220 */ /* 0x040fe20000400000 */
[C---:B------:R-:W-:Y:S01]  /*7350*/  FFMA R10, R27.reuse, R42, R10 ;  /* 0x0000002a1b0a7223 */ /* 0x040fe2000000000a */
[C---:B------:R-:W-:Y:S01]  /*7360*/  FMUL R14, R24.reuse, R18 ;  /* 0x00000012180e7220 */ /* 0x040fe20000400000 */
[C---:B------:R-:W-:Y:S01]  /*7370*/  FFMA R11, R27.reuse, R43, R15 ;  /* 0x0000002b1b0b7223 */ /* 0x040fe2000000000f */
[----:B------:R-:W-:Y:S01]  /*7380*/  FMUL R19, R24, R19 ;  /* 0x0000001318137220 */ /* 0x000fe20000400000 */
[C---:B------:R-:W-:Y:S01]  /*7390*/  FFMA R12, R27.reuse, R44, R12 ;  /* 0x0000002c1b0c7223 */ /* 0x040fe2000000000c */
[C---:B------:R-:W-:Y:S01]  /*73a0*/  FFMA R13, R27.reuse, R45, R13 ;  /* 0x0000002d1b0d7223 */ /* 0x040fe2000000000d */
[C---:B------:R-:W-:Y:S01]  /*73b0*/  FFMA R14, R27.reuse, R46, R14 ;  /* 0x0000002e1b0e7223 */ /* 0x040fe2000000000e */
[----:B------:R1:W-:Y:S01]  /*73c0*/  STS.128 [R65+0x20], R8 ;  /* 0x0000200841007388 */ /* 0x0003e20000000c00 */
[----:B------:R-:W-:Y:S05]  /*73d0*/  FFMA R15, R27, R47, R19 ;  /* 0x0000002f1b0f7223 */ /* 0x000fea0000000013 */
[----:B------:R1:W-:Y:S01]  /*73e0*/  STS.128 [R61+0x30], R12 ;  /* 0x0000300c3d007388 */ /* 0x0003e20000000c00 */
[----:B------:R-:W-:Y:S01]  /*73f0*/  @!PT LDS RZ, [RZ] ;  /* 0x00000000fffff984 */ /* 0x000fe20000000800 */
[----:B------:R-:W-:Y:S01]  /*7400*/  @!PT LDS RZ, [RZ] ;  /* 0x00000000fffff984 */ /* 0x000fe20000000800 */
[----:B------:R-:W-:Y:S01]  /*7410*/  @!PT LDS RZ, [RZ] ;  /* 0x00000000fffff984 */ /* 0x000fe20000000800 */
[----:B------:R-:W-:Y:S01]  /*7420*/  @!PT LDS RZ, [RZ] ;  /* 0x00000000fffff984 */ /* 0x000fe20000000800 */
[----:B------:R3:W-:Y:S06]  /*7430*/  MEMBAR.ALL.CTA ;  /* 0x0000000000007992 */ /* 0x0007ec0000008000 */
[----:B---3--:R-:W3:Y:S02]  /*7440*/  FENCE.VIEW.ASYNC.S ;  /* 0x00000000000073c6 */ /* 0x008ee40000000000 */
[----:B---3--:R-:W-:Y:S06]  /*7450*/  BAR.SYNC.DEFER_BLOCKING 0x1, 0x80 ;  /* 0x0042000000007b1d */ /* 0x008fec0000010000 */
[----:B------:R-:W-:Y:S05]  /*7460*/  @P0 BRA `(.L_x_126) ;  /* 0x00000000003c0947 */ /* 0x000fea0003800000 */
[----:B------:R-:W3:Y:S01]  /*7470*/  LDCU.64 UR6, c[0x0][0x348] ;  /* 0x00006900ff0677ac */ /* 0x000ee20008000a00 */
[----:B------:R-:W-:Y:S01]  /*7480*/  UIADD3 UR4, UPT, UPT, UR43, 0x200, URZ ;  /* 0x000002002b047890 */ /* 0x000fe2000fffe0ff */
[----:B------:R-:W-:Y:S01]  /*7490*/  UMOV UR51, UR36 ;  /* 0x0000002400337c82 */ /* 0x000fe20008000000 */
[----:B------:R-:W-:Y:S02]  /*74a0*/  UIADD3 UR9, UPT, UPT, UR49, 0x40, URZ ;  /* 0x0000004031097890 */ /* 0x000fe4000fffe0ff */
[----:B------:R-:W-:Y:S02]  /*74b0*/  UIADD3 UR8, UPT, UPT, UR43, 0x1200, URZ ;  /* 0x000012002b087890 */ /* 0x000fe4000fffe0ff */
[----:B------:R-:W-:Y:S01]  /*74c0*/  MOV R58, UR4 ;  /* 0x00000004003a7c02 */ /* 0x000fe20008000f00 */
[----:B------:R-:W-:Y:S01]  /*74d0*/  UMOV UR10, UR50 ;  /* 0x00000032000a7c82 */ /* 0x000fe20008000000 */
[----:B------:R-:W-:Y:S02]  /*74e0*/  UMOV UR11, UR36 ;  /* 0x00000024000b7c82 */ /* 0x000fe40008000000 */
[----:B------:R-:W-:Y:S01]  /*74f0*/  R2UR UR48, R58 ;  /* 0x000000003a3072ca */ /* 0x000fe200000e0000 */
[----:B---3--:R-:W-:Y:S04]  /*7500*/  UIADD3 UR4, UP0, UPT, UR6, 0x680, URZ ;  /* 0x0000068006047890 */ /* 0x008fe8000ff1e0ff */
[----:B------:R-:W-:Y:S09]  /*7510*/  UIADD3.X UR5, UPT, UPT, URZ, UR7, URZ, UP0, !UPT ;  /* 0x00000007ff057290 */ /* 0x000ff200087fe4ff */
[----:B------:R3:W-:Y:S01]  /*7520*/  UTMASTG.3D [UR48], [UR4] ;  /* 0x00000030040073b5 */ /* 0x0007e20008010000 */
[----:B------:R3:W-:Y:S01]  /*7530*/  UTMASTG.3D [UR8], [UR4] ;  /* 0x00000008040073b5 */ /* 0x0007e20008010000 */
[----:B------:R0:W-:Y:S01]  /*7540*/  UTMACMDFLUSH ;  /* 0x00000000000079b7 */ /* 0x0001e20000000000 */
[----:B---3--:R-:W-:Y:S04]  /*7550*/  DEPBAR.LE SB0, 0x1 ;  /* 0x000080400000791a */ /* 0x008fe80000000000 */
.L_x_126:
[----:B------:R-:W-:Y:S05]  /*7560*/  BSYNC.RECONVERGENT B0 ;  /* 0x0000000000007941 */ /* 0x000fea0003800200 */
.L_x_125:
[----:B------:R-:W-:Y:S01]  /*7570*/  BAR.SYNC.DEFER_BLOCKING 0x1, 0x80 ;  /* 0x0042000000007b1d */ /* 0x000fe20000010000 */
[----:B------:R-:W-:Y:S01]  /*7580*/  ISETP.NE.AND P1, PT, R70, RZ, PT ;  /* 0x000000ff4600720c */ /* 0x000fe20003f25270 */
[----:B------:R-:W-:Y:S01]  /*7590*/  UISETP.NE.AND UP0, UPT, UR52, URZ, UPT ;  /* 0x000000ff3400728c */ /* 0x000fe2000bf05270 */
[----:B------:R-:W-:Y:S11]  /*75a0*/  LEA R2, R72, UR43, 0x3 ;  /* 0x0000002b48027c11 */ /* 0x000ff6000f8e18ff */
[----:B------:R-:W-:Y:S01]  /*75b0*/  @P1 SHF.L.U32 R3, R64, 0x1f, RZ ;  /* 0x0000001f40031819 */ /* 0x000fe200000006ff */
[----:B------:R-:W-:Y:S06]  /*75c0*/  BRA.U !UP0, `(.L_x_127) ;  /* 0x0000000108247547 */ /* 0x000fec000b800000 */
[----:B-1----:R-:W-:Y:S01]  /*75d0*/  IMAD.U32 R4, RZ, RZ, UR46 ;  /* 0x0000002eff047e24 */ /* 0x002fe2000f8e00ff */
[----:B------:R-:W-:Y:S01]  /*75e0*/  MOV R0, UR47 ;  /* 0x0000002f00007c02 */ /* 0x000fe20008000f00 */
[----:B------:R-:W-:Y:S03]  /*75f0*/  UIADD3 UR4, UPT, UPT, UR46, 0x1, URZ ;  /* 0x000000012e047890 */ /* 0x000fe6000fffe0ff */
[----:B------:R-:W-:Y:S01]  /*7600*/  @P1 LEA R4, R4, UR43, 0x3 ;  /* 0x0000002b04041c11 */ /* 0x000fe2000f8e18ff */
[----:B------:R-:W-:Y:S04]  /*7610*/  UISETP.NE.AND UP0, UPT, UR4, 0x4, UPT ;  /* 0x000000040400788c */ /* 0x000fe8000bf05270 */
[----:B------:R-:W-:Y:S01]  /*7620*/  @P1 VIADD R4, R4, 0xe0 ;  /* 0x000000e004041836 */ /* 0x000fe20000000000 */
[----:B------:R-:W-:Y:S04]  /*7630*/  USEL UR46, UR4, URZ, UP0 ;  /* 0x000000ff042e7287 */ /* 0x000fe80008000000 */
[----:B------:R-:W-:Y:S04]  /*7640*/  @P1 PRMT R0, R0, 0x654, R4 ;  /* 0x0000065400001816 */ /* 0x000fe80000000004 */
[----:B------:R3:W-:Y:S04]  /*7650*/  @P1 SYNCS.ARRIVE.TRANS64.RED.A1T0 RZ, [R0+URZ], RZ ;  /* 0x000000ff00ff19a7 */ /* 0x0007e800081004ff */
.L_x_127:
[----:B------:R-:W4:Y:S01]  /*7660*/  @P1 SYNCS.PHASECHK.TRANS64.TRYWAIT P0, [R2+URZ+0xc0], R3 ;  /* 0x0000c003020015a7 */ /* 0x000f2200080011ff */
[----:B------:R-:W-:Y:S01]  /*7670*/  BSSY B1, `(.L_x_128) ;  /* 0x0000016000017945 */ /* 0x000fe20003800000 */
[----:B----4-:R-:W-:Y:S03]  /*7680*/  @P1 SEL R73, RZ, 0x1, !P0 ;  /* 0x00000001ff491807 */ /* 0x010fe60004000000 */
[----:B------:R-:W-:Y:S05]  /*7690*/  @!P1 BRA `(.L_x_129) ;  /* 0x00000000004c9947 */ /* 0x000fea0003800000 */
[----:B------:R-:W-:Y:S01]  /*76a0*/  ISETP.NE.AND P0, PT, R73, RZ, PT ;  /* 0x000000ff4900720c */ /* 0x000fe20003f05270 */
[----:B------:R-:W-:Y:S01]  /*76b0*/  BSSY B0, `(.L_x_130) ;  /* 0x000000b000007945 */ /* 0x000fe20003800000 */
[----:B------:R-:W-:Y:S11]  /*76c0*/  ISETP.NE.AND P1, PT, R74, RZ, PT ;  /* 0x000000ff4a00720c */ /* 0x000ff60003f25270 */
[----:B------:R-:W-:Y:S02]  /*76d0*/  @!UPT UIADD3 URZ, UPT, UPT, URZ, URZ, URZ ;  /* 0x000000fffffff290 */ /* 0x000fe4000fffe0ff */
[C---:B-1----:R-:W-:Y:S01]  /*76e0*/  @P1 IMAD R6, R72.reuse, 0x2000, R67 ;  /* 0x0000200048061824 */ /* 0x042fe200078e0243 */
[C---:B------:R-:W-:Y:S01]  /*76f0*/  @P1 LEA R4, R72.reuse, R65, 0xd ;  /* 0x0000004148041211 */ /* 0x040fe200078e68ff */
[C---:B------:R-:W-:Y:S02]  /*7700*/  @P1 IMAD R5, R72.reuse, 0x2000, R66 ;  /* 0x0000200048051824 */ /* 0x040fe400078e0242 */
[----:B------:R-:W-:Y:S01]  /*7710*/  @P1 IMAD R3, R72, 0x2000, R61 ;  /* 0x0000200048031824 */ /* 0x000fe200078e023d */
[----:B------:R-:W-:Y:S06]  /*7720*/  @P0 BRA `(.L_x_131) ;  /* 0x00000000000c0947 */ /* 0x000fec0003800000 */
[----:B---3--:R-:W-:Y:S04]  /*7730*/  SHF.L.U32 R0, R64, 0x1f, RZ ;  /* 0x0000001f40007819 */ /* 0x008fe800000006ff */
[----:B------:R-:W1:Y:S02]  /*7740*/  SYNCS.PHASECHK.TRANS64.TRYWAIT P0, [R2+URZ+0xc0], R0 ;  /* 0x0000c000020075a7 */ /* 0x000e6400080011ff */
[----:B-1----:R-:W-:Y:S05]  /*7750*/  @!P0 BRA `(.L_x_132) ;  /* 0x0000002800088947 */ /* 0x002fea0003800000 */
.L_x_131:
[----:B------:R-:W-:Y:S05]  /*7760*/  BSYNC B0 ;  /* 0x0000000000007941 */ /* 0x000fea0003800000 */
.L_x_130:
[----:B------:R-:W-:Y:S02]  /*7770*/  ISETP.NE.AND P0, PT, R74, RZ, PT ;  /* 0x000000ff4a00720c */ /* 0x000fe40003f05270 */
[----:B------:R-:W-:Y:S11]  /*7780*/  IADD3 R72, PT, PT, R72, 0x1, RZ ;  /* 0x0000000148487810 */ /* 0x000ff60007ffe0ff */
[----:B------:R4:W1:Y:S04]  /*7790*/  @P0 LDS.128 R32, [R6] ;  /* 0x0000000006200984 */ /* 0x0008680000000c00 */
[----:B------:R4:W1:Y:S04]  /*77a0*/  @P0 LDS.128 R36, [R5+0x10] ;  /* 0x0000100005240984 */ /* 0x0008680000000c00 */
[----:B------:R4:W1:Y:S04]  /*77b0*/  @P0 LDS.128 R40, [R4+0x20] ;  /* 0x0000200004280984 */ /* 0x0008680000000c00 */
[----:B------:R4:W1:Y:S02]  /*77c0*/  @P0 LDS.128 R44, [R3+0x30] ;  /* 0x00003000032c0984 */ /* 0x0008640000000c00 */
.L_x_129:
[----:B------:R-:W-:Y:S05]  /*77d0*/  BSYNC B1 ;  /* 0x0000000000017941 */ /* 0x000fea0003800000 */
.L_x_128:
[----:B-1-3--:R-:W-:Y:S05]  /*77e0*/  VIADD R0, R25, 0x10 ;  /* 0x0000001019007836 */ /* 0x00afea0000000000 */
[----:B------:R-:W-:Y:S04]  /*77f0*/  SHF.R.U32.HI R0, RZ, 0x15, R0 ;  /* 0x00000015ff007819 */ /* 0x000fe80000011600 */
[----:B------:R-:W-:Y:S11]  /*7800*/  LOP3.LUT P0, RZ, R0, 0x3, R56, 0x48, !PT ;  /* 0x0000000300ff7812 */ /* 0x000ff60007804838 */
[----:B------:R-:W-:Y:S02]  /*7810*/  @!UPT UIADD3 URZ, UPT, UPT, URZ, URZ, URZ ;  /* 0x000000fffffff290 */ /* 0x000fe4000fffe0ff */
[----:B------:R-:W-:Y:S05]  /*7820*/  @!P0 BRA `(.L_x_133) ;  /* 0x0000000000408947 */ /* 0x000fea0003800000 */
[----:B------:R-:W1:Y:S01]  /*7830*/  LDCU.64 UR8, c[0x4][0x70] ;  /* 0x01000e00ff0877ac */ /* 0x000e620008000a00 */
[----:B----4-:R-:W-:Y:S01]  /*7840*/  MOV R3, 0x0 ;  /* 0x0000000000037802 */ /* 0x010fe20000000f00 */
[----:B------:R-:W-:Y:S02]  /*7850*/  HFMA2 R12, -RZ, RZ, 0, 5.9604644775390625e-08 ;  /* 0x00000001ff0c7431 */ /* 0x000fe400000001ff */
[----:B------:R-:W-:Y:S02]  /*7860*/  IMAD.MOV.U32 R8, RZ, RZ, 0x192 ;  /* 0x00000192ff087424 */ /* 0x000fe400078e00ff */
[----:B------:R-:W-:Y:S01]  /*7870*/  IMAD.MOV.U32 R13, RZ, RZ, RZ ;  /* 0x000000ffff0d7224 */ /* 0x000fe200078e00ff */
[----:B------:R-:W3:Y:S01]  /*7880*/  LDCU.64 UR6, c[0x4][0x78] ;  /* 0x01000f00ff0677ac */ /* 0x000ee20008000a00 */
[----:B------:R-:W4:Y:S01]  /*7890*/  LDC.64 R2, c[0x4][R3] ;  /* 0x0100000003027b82 */ /* 0x000f220000000a00 */
[----:B------:R-:W5:Y:S01]  /*78a0*/  LDCU.64 UR4, c[0x4][0x10] ;  /* 0x01000200ff0477ac */ /* 0x000f620008000a00 */
[----:B-1----:R-:W-:Y:S01]  /*78b0*/  MOV R5, UR9 ;  /* 0x0000000900057c02 */ /* 0x002fe20008000f00 */
[----:B------:R-:W-:Y:S01]  /*78c0*/  IMAD.U32 R4, RZ, RZ, UR8 ;  /* 0x00000008ff047e24 */ /* 0x000fe2000f8e00ff */
[----:B---3--:R-:W-:Y:S01]  /*78d0*/  MOV R7, UR7 ;  /* 0x0000000700077c02 */ /* 0x008fe20008000f00 */
[----:B------:R-:W-:Y:S01]  /*78e0*/  IMAD.U32 R6, RZ, RZ, UR6 ;  /* 0x00000006ff067e24 */ /* 0x000fe2000f8e00ff */
[----:B-----5:R-:W-:Y:S01]  /*78f0*/  MOV R11, UR5 ;  /* 0x00000005000b7c02 */ /* 0x020fe20008000f00 */
[----:B------:R-:W-:Y:S02]  /*7900*/  IMAD.U32 R10, RZ, RZ, UR4 ;  /* 0x00000004ff0a7e24 */ /* 0x000fe4000f8e00ff */
[----:B------:R-:W-:Y:S07]  /*7910*/  LEPC R20, `(.L_x_133) ;  /* 0x000000001014794e */ /* 0x000fee0000000000 */
[----:B--2-4-:R-:W-:Y:S05]  /*7920*/  CALL.ABS.NOINC R2 ;  /* 0x0000000002007343 */ /* 0x014fea0003c00000 */
.L_x_133:
[----:B------:R-:W-:Y:S05]  /*7930*/  WARPSYNC.ALL ;  /* 0x0000000000007948 */ /* 0x000fea0003800000 */
[----:B------:R-:W-:Y:S01]  /*7940*/  R2UR UR4, R25 ;  /* 0x00000000190472ca */ /* 0x000fe200000e0000 */
[----:B------:R-:W-:Y:S01]  /*7950*/  BSSY.RECONVERGENT B0, `(.L_x_134) ;  /* 0x0000046000007945 */ /* 0x000fe20003800200 */
[----:B------:R-:W-:Y:S02]  /*7960*/  ISETP.NE.AND P6, PT, R70, RZ, PT ;  /* 0x000000ff4600720c */ /* 0x000fe40003fc5270 */
[----:B------:R-:W-:Y:S02]  /*7970*/  ISETP.NE.AND P0, PT, R69, RZ, PT ;  /* 0x000000ff4500720c */ /* 0x000fe40003f05270 */
[----:B------:R-:W-:Y:S07]  /*7980*/  MOV R20, UR46 ;  /* 0x0000002e00147c02 */ /* 0x000fee0008000f00 */
[----:B----4-:R-:W1:Y:S02]  /*7990*/  LDTM.x16 R4, tmem[UR4+0x10] ;  /* 0x00001004000479ee */ /* 0x010e640008240000 */
[----:B------:R-:W-:Y:S01]  /*79a0*/  @P6 LEA R20, R20, UR43, 0x3 ;  /* 0x0000002b14146c11 */ /* 0x000fe2000f8e18ff */
[C---:B-1----:R-:W-:Y:S01]  /*79b0*/  FMUL R0, R24.reuse, R4 ;  /* 0x0000000418007220 */ /* 0x042fe20000400000 */
        /* <DEDUP_REMOVED lines=33> */
[----:B------:R-:W-:Y:S01]  /*7bd0*/  FFMA R15, R27, R47, R19 ;  /* 0x0000002f1b0f7223 */ /* 0x000fe20000000013 */
[----:B------:R-:W-:Y:S02]  /*7be0*/  MOV R16, UR47 ;  /* 0x0000002f00107c02 */ /* 0x000fe40008000f00 */
[----:B------:R-:W-:Y:S02]  /*7bf0*/  @P6 IADD3 R17, PT, PT, R20, 0xe0, RZ ;  /* 0x000000e014116810 */ /* 0x000fe40007ffe0ff */
[----:B------:R1:W-:Y:S01]  /*7c00*/  STS.128 [R61+0x2030], R12 ;  /* 0x0020300c3d007388 */ /* 0x0003e20000000c00 */
[----:B------:R-:W-:Y:S02]  /*7c10*/  LEA R0, R72, UR43, 0x3 ;  /* 0x0000002b48007c11 */ /* 0x000fe4000f8e18ff */
[----:B------:R-:W-:Y:S01]  /*7c20*/  @P6 PRMT R16, R16, 0x654, R17 ;  /* 0x0000065410106816 */ /* 0x000fe20000000011 */
[----:B------:R-:W-:Y:S01]  /*7c30*/  @!PT LDS RZ, [RZ] ;  /* 0x00000000fffff984 */ /* 0x000fe20000000800 */
[----:B------:R-:W-:Y:S01]  /*7c40*/  @!PT LDS RZ, [RZ] ;  /* 0x00000000fffff984 */ /* 0x000fe20000000800 */
[----:B------:R-:W-:Y:S01]  /*7c50*/  @!PT LDS RZ, [RZ] ;  /* 0x00000000fffff984 */ /* 0x000fe20000000800 */
[----:B------:R-:W-:Y:S01]  /*7c60*/  @!PT LDS RZ, [RZ] ;  /* 0x00000000fffff984 */ /* 0x000fe20000000800 */
[----:B------:R3:W-:Y:S06]  /*7c70*/  MEMBAR.ALL.CTA ;  /* 0x0000000000007992 */ /* 0x0007ec0000008000 */
[----:B---3--:R-:W3:Y:S01]  /*7c80*/  FENCE.VIEW.ASYNC.S ;  /* 0x00000000000073c6 */ /* 0x008ee20000000000 */
[----:B------:R-:W-:Y:S01]  /*7c90*/  @P6 SHF.L.U32 R2, R64, 0x1f, RZ ;  /* 0x0000001f40026819 */ /* 0x000fe200000006ff */
[----:B---3--:R-:W-:Y:S06]  /*7ca0*/  BAR.SYNC.DEFER_BLOCKING 0x1, 0x80 ;  /* 0x0042000000007b1d */ /* 0x008fec0000010000 */
[----:B------:R-:W-:Y:S05]  /*7cb0*/  @P0 BRA `(.L_x_135) ;  /* 0x00000000003c0947 */ /* 0x000fea0003800000 */
[----:B------:R-:W3:Y:S01]  /*7cc0*/  LDCU.64 UR6, c[0x0][0x348] ;  /* 0x00006900ff0677ac */ /* 0x000ee20008000a00 */
[----:B------:R-:W-:Y:S02]  /*7cd0*/  UIADD3 UR13, UPT, UPT, UR49, 0x10, URZ ;  /* 0x00000010310d7890 */ /* 0x000fe4000fffe0ff */
[----:B------:R-:W-:Y:S01]  /*7ce0*/  UIADD3 UR12, UPT, UPT, UR43, 0x2200, URZ ;  /* 0x000022002b0c7890 */ /* 0x000fe2000fffe0ff */
[----:B------:R-:W-:Y:S01]  /*7cf0*/  UMOV UR14, UR50 ;  /* 0x00000032000e7c82 */ /* 0x000fe20008000000 */
[----:B------:R-:W-:Y:S01]  /*7d00*/  UMOV UR15, UR36 ;  /* 0x00000024000f7c82 */ /* 0x000fe20008000000 */
[----:B------:R-:W-:Y:S02]  /*7d10*/  UIADD3 UR9, UPT, UPT, UR49, 0x50, URZ ;  /* 0x0000005031097890 */ /* 0x000fe4000fffe0ff */
[----:B------:R-:W-:Y:S01]  /*7d20*/  UIADD3 UR8, UPT, UPT, UR43, 0x3200, URZ ;  /* 0x000032002b087890 */ /* 0x000fe2000fffe0ff */
[----:B------:R-:W-:Y:S01]  /*7d30*/  UMOV UR10, UR50 ;  /* 0x00000032000a7c82 */ /* 0x000fe20008000000 */
[----:B------:R-:W-:Y:S01]  /*7d40*/  UMOV UR11, UR36 ;  /* 0x00000024000b7c82 */ /* 0x000fe20008000000 */
[----:B---3--:R-:W-:Y:S04]  /*7d50*/  UIADD3 UR4, UP0, UPT, UR6, 0x680, URZ ;  /* 0x0000068006047890 */ /* 0x008fe8000ff1e0ff */
[----:B------:R-:W-:Y:S09]  /*7d60*/  UIADD3.X UR5, UPT, UPT, URZ, UR7, URZ, UP0, !UPT ;  /* 0x00000007ff057290 */ /* 0x000ff200087fe4ff */
[----:B------:R3:W-:Y:S01]  /*7d70*/  UTMASTG.3D [UR12], [UR4] ;  /* 0x0000000c040073b5 */ /* 0x0007e20008010000 */
[----:B------:R3:W-:Y:S01]  /*7d80*/  UTMASTG.3D [UR8], [UR4] ;  /* 0x00000008040073b5 */ /* 0x0007e20008010000 */
[----:B------:R0:W-:Y:S01]  /*7d90*/  UTMACMDFLUSH ;  /* 0x00000000000079b7 */ /* 0x0001e20000000000 */
[----:B---3--:R-:W-:Y:S04]  /*7da0*/  DEPBAR.LE SB0, 0x1 ;  /* 0x000080400000791a */ /* 0x008fe80000000000 */
.L_x_135:
[----:B------:R-:W-:Y:S05]  /*7db0*/  BSYNC.RECONVERGENT B0 ;  /* 0x0000000000007941 */ /* 0x000fea0003800200 */
.L_x_134:
[----:B------:R-:W-:Y:S01]  /*7dc0*/  BAR.SYNC.DEFER_BLOCKING 0x1, 0x80 ;  /* 0x0042000000007b1d */ /* 0x000fe20000010000 */
[----:B------:R-:W-:Y:S04]  /*7dd0*/  UIADD3 UR4, UPT, UPT, UR46, 0x1, URZ ;  /* 0x000000012e047890 */ /* 0x000fe8000fffe0ff */
[----:B------:R-:W-:Y:S04]  /*7de0*/  UISETP.NE.AND UP0, UPT, UR4, 0x4, UPT ;  /* 0x000000040400788c */ /* 0x000fe8000bf05270 */
[----:B------:R-:W-:Y:S01]  /*7df0*/  USEL UR44, UR4, URZ, UP0 ;  /* 0x000000ff042c7287 */ /* 0x000fe20008000000 */
[----:B------:R3:W-:Y:S01]  /*7e00*/  @P6 SYNCS.ARRIVE.TRANS64.RED.A1T0 RZ, [R16+URZ], RZ ;  /* 0x000000ff10ff69a7 */ /* 0x0007e200081004ff */
[----:B------:R-:W-:Y:S01]  /*7e10*/  BSSY B1, `(.L_x_136) ;  /* 0x0000017000017945 */ /* 0x000fe20003800000 */
[----:B------:R-:W4:Y:S02]  /*7e20*/  @P6 SYNCS.PHASECHK.TRANS64.TRYWAIT P0, [R0+URZ+0xc0], R2 ;  /* 0x0000c002000065a7 */ /* 0x000f2400080011ff */
[----:B----4-:R-:W-:Y:S01]  /*7e30*/  @P6 SEL R73, RZ, 0x1, !P0 ;  /* 0x00000001ff496807 */ /* 0x010fe20004000000 */
[----:B---3--:R-:W-:Y:S06]  /*7e40*/  @!P6 BRA `(.L_x_137) ;  /* 0x00000000004ce947 */ /* 0x008fec0003800000 */
        /* <DEDUP_REMOVED lines=9> */
[----:B------:R-:W-:Y:S04]  /*7ee0*/  SHF.L.U32 R6, R64, 0x1f, RZ ;  /* 0x0000001f40067819 */ /* 0x000fe800000006ff */
[----:B------:R-:W1:Y:S02]  /*7ef0*/  SYNCS.PHASECHK.TRANS64.TRYWAIT P0, [R0+URZ+0xc0], R6 ;  /* 0x0000c006000075a7 */ /* 0x000e6400080011ff */
[----:B-1----:R-:W-:Y:S05]  /*7f00*/  @!P0 BRA `(.L_x_140) ;  /* 0x0000002000308947 */ /* 0x002fea0003800000 */
.L_x_139:
[----:B------:R-:W-:Y:S05]  /*7f10*/  BSYNC B0 ;  /* 0x0000000000007941 */ /* 0x000fea0003800000 */
.L_x_138:
[----:B------:R-:W-:Y:S02]  /*7f20*/  ISETP.NE.AND P0, PT, R74, RZ, PT ;  /* 0x000000ff4a00720c */ /* 0x000fe40003f05270 */
[----:B------:R-:W-:Y:S11]  /*7f30*/  IADD3 R72, PT, PT, R72, 0x1, RZ ;  /* 0x0000000148487810 */ /* 0x000ff60007ffe0ff */
[----:B------:R3:W4:Y:S04]  /*7f40*/  @P0 LDS.128 R32, [R5] ;  /* 0x0000000005200984 */ /* 0x0007280000000c00 */
[----:B------:R3:W1:Y:S04]  /*7f50*/  @P0 LDS.128 R36, [R4+0x10] ;  /* 0x0000100004240984 */ /* 0x0006680000000c00 */
[----:B------:R3:W1:Y:S04]  /*7f60*/  @P0 LDS.128 R40, [R3+0x20] ;  /* 0x0000200003280984 */ /* 0x0006680000000c00 */
[----:B------:R3:W1:Y:S02]  /*7f70*/  @P0 LDS.128 R44, [R2+0x30] ;  /* 0x00003000022c0984 */ /* 0x0006640000000c00 */
.L_x_137:
[----:B------:R-:W-:Y:S05]  /*7f80*/  BSYNC B1 ;  /* 0x0000000000017941 */ /* 0x000fea0003800000 */
.L_x_136:
[----:B-1----:R-:W-:Y:S05]  /*7f90*/  VIADD R0, R25, 0x20 ;  /* 0x0000002019007836 */ /* 0x002fea0000000000 */
[----:B------:R-:W-:Y:S04]  /*7fa0*/  SHF.R.U32.HI R0, RZ, 0x15, R0 ;  /* 0x00000015ff007819 */ /* 0x000fe80000011600 */
[----:B------:R-:W-:Y:S11]  /*7fb0*/  LOP3.LUT P0, RZ, R0, 0x3, R56, 0x48, !PT ;  /* 0x0000000300ff7812 */ /* 0x000ff60007804838 */
[----:B------:R-:W-:Y:S02]  /*7fc0*/  @!UPT UIADD3 URZ, UPT, UPT, URZ, URZ, URZ ;  /* 0x000000fffffff290 */ /* 0x000fe4000fffe0ff */
[----:B------:R-:W-:Y:S05]  /*7fd0*/  @!P0 BRA `(.L_x_141) ;  /* 0x0000000000408947 */ /* 0x000fea0003800000 */
[----:B------:R-:W1:Y:S01]  /*7fe0*/  LDCU.64 UR8, c[0x4][0x70] ;  /* 0x01000e00ff0877ac */ /* 0x000e620008000a00 */
[----:B---3--:R-:W-:Y:S01]  /*7ff0*/  MOV R3, 0x0 ;  /* 0x0000000000037802 */ /* 0x008fe20000000f00 */
[----:B------:R-:W-:Y:S02]  /*8000*/  HFMA2 R12, -RZ, RZ, 0, 5.9604644775390625e-08 ;  /* 0x00000001ff0c7431 */ /* 0x000fe400000001ff */
[----:B------:R-:W-:Y:S02]  /*8010*/  IMAD.MOV.U32 R8, RZ, RZ, 0x192 ;  /* 0x00000192ff087424 */ /* 0x000fe400078e00ff */
[----:B------:R-:W-:Y:S01]  /*8020*/  IMAD.MOV.U32 R13, RZ, RZ, RZ ;  /* 0x000000ffff0d7224 */ /* 0x000fe200078e00ff */
[----:B------:R-:W3:Y:S01]  /*8030*/  LDCU.64 UR6, c[0x4][0x78] ;  /* 0x01000f00ff0677ac */ /* 0x000ee20008000a00 */
[----:B------:R-:W2:Y:S01]  /*8040*/  LDC.64 R2, c[0x4][R3] ;  /* 0x0100000003027b82 */ /* 0x000ea20000000a00 */
        /* <DEDUP_REMOVED lines=9> */
.L_x_141:
[----:B------:R-:W-:Y:S05]  /*80e0*/  WARPSYNC.ALL ;  /* 0x0000000000007948 */ /* 0x000fea0003800000 */
[----:B------:R-:W-:Y:S01]  /*80f0*/  R2UR UR4, R25 ;  /* 0x00000000190472ca */ /* 0x000fe200000e0000 */
[----:B------:R-:W-:Y:S01]  /*8100*/  BSSY.RECONVERGENT B0, `(.L_x_142) ;  /* 0x0000046000007945 */ /* 0x000fe20003800200 */
[----:B------:R-:W-:Y:S02]  /*8110*/  ISETP.NE.AND P6, PT, R70, RZ, PT ;  /* 0x000000ff4600720c */ /* 0x000fe40003fc5270 */
[----:B------:R-:W-:Y:S02]  /*8120*/  ISETP.NE.AND P0, PT, R69, RZ, PT ;  /* 0x000000ff4500720c */ /* 0x000fe40003f05270 */
[----:B------:R-:W-:Y:S07]  /*8130*/  MOV R20, UR44 ;  /* 0x0000002c00147c02 */ /* 0x000fee0008000f00 */
[----:B---3--:R-:W1:Y:S02]  /*8140*/  LDTM.x16 R4, tmem[UR4+0x20] ;  /* 0x00002004000479ee */ /* 0x008e640008240000 */
[----:B------:R-:W-:Y:S01]  /*8150*/  @P6 LEA R20, R20, UR43, 0x3 ;  /* 0x0000002b14146c11 */ /* 0x000fe2000f8e18ff */
[C---:B-1----:R-:W-:Y:S01]  /*8160*/  FMUL R0, R24.reuse, R4 ;  /* 0x0000000418007220 */ /* 0x042fe20000400000 */
[C---:B------:R-:W-:Y:S01]  /*8170*/  FMUL R2, R24.reuse, R5 ;  /* 0x0000000518027220 */ /* 0x040fe20000400000 */
[C---:B------:R-:W-:Y:S01]  /*8180*/  FMUL R3, R24.reuse, R6 ;  /* 0x0000000618037220 */ /* 0x040fe20000400000 */
[C---:B------:R-:W-:Y:S01]  /*8190*/  FMUL R7, R24.reuse, R7 ;  /* 0x0000000718077220 */ /* 0x040fe20000400000 */
[C---:B----4-:R-:W-:Y:S01]  /*81a0*/  FFMA R28, R27.reuse, R32, R0 ;  /* 0x000000201b1c7223 */ /* 0x050fe20000000000 */
        /* <DEDUP_REMOVED lines=59> */
.L_x_143:
[----:B------:R-:W-:Y:S05]  /*8560*/  BSYNC.RECONVERGENT B0 ;  /* 0x0000000000007941 */ /* 0x000fea0003800200 */
.L_x_142:
        /* <DEDUP_REMOVED lines=21> */
.L_x_147:
[----:B------:R-:W-:Y:S05]  /*86c0*/  BSYNC B0 ;  /* 0x0000000000007941 */ /* 0x000fea0003800000 */
.L_x_146:
[----:B------:R-:W-:Y:S11]  /*86d0*/  ISETP.NE.AND P0, PT, R74, RZ, PT ;  /* 0x000000ff4a00720c */ /* 0x000ff60003f05270 */
[----:B------:R-:W-:Y:S02]  /*86e0*/  @!UPT UIADD3 URZ, UPT, UPT, URZ, URZ, URZ ;  /* 0x000000fffffff290 */ /* 0x000fe4000fffe0ff */
[----:B------:R3:W4:Y:S04]  /*86f0*/  @P0 LDS.128 R32, [R4] ;  /* 0x0000000004200984 */ /* 0x0007280000000c00 */
[----:B------:R3:W1:Y:S04]  /*8700*/  @P0 LDS.128 R36, [R3+0x10] ;  /* 0x0000100003240984 */ /* 0x0006680000000c00 */
[----:B------:R3:W1:Y:S04]  /*8710*/  @P0 LDS.128 R40, [R2+0x20] ;  /* 0x0000200002280984 */ /* 0x0006680000000c00 */
[----:B------:R3:W1:Y:S02]  /*8720*/  @P0 LDS.128 R44, [R72+0x30] ;  /* 0x00003000482c0984 */ /* 0x0006640000000c00 */
.L_x_145:
[----:B------:R-:W-:Y:S05]  /*8730*/  BSYNC B1 ;  /* 0x0000000000017941 */ /* 0x000fea0003800000 */
.L_x_144:
        /* <DEDUP_REMOVED lines=21> */
.L_x_149:
[----:B------:R-:W-:Y:S01]  /*8890*/  ISETP.NE.AND P0, PT, R69, RZ, PT ;  /* 0x000000ff4500720c */ /* 0x000fe20003f05270 */
[----:B------:R-:W-:Y:S05]  /*88a0*/  WARPSYNC.ALL ;  /* 0x0000000000007948 */ /* 0x000fea0003800000 */
[----:B------:R-:W-:Y:S01]  /*88b0*/  R2UR UR4, R25 ;  /* 0x00000000190472ca */ /* 0x000fe200000e0000 */
[----:B------:R-:W-:Y:S01]  /*88c0*/  BSSY.RECONVERGENT B0, `(.L_x_150) ;  /* 0x0000041000007945 */ /* 0x000fe20003800200 */
[----:B------:R-:W-:Y:S04]  /*88d0*/  IADD3 R71, PT, PT, R71, 0x150, RZ ;  /* 0x0000015047477810 */ /* 0x000fe80007ffe0ff */
[----:B------:R-:W-:Y:S07]  /*88e0*/  LOP3.LUT R71, R71, 0xfefffff8, RZ, 0xc0, !PT ;  /* 0xfefffff847477812 */ /* 0x000fee00078ec0ff */
[----:B---3--:R-:W1:Y:S01]  /*88f0*/  LDTM.x16 R4, tmem[UR4+0x30] ;  /* 0x00003004000479ee */ /* 0x008e620008240000 */
[----:B------:R-:W-:Y:S01]  /*8900*/  NOP ;  /* 0x0000000000007918 */ /* 0x000fe20000000000 */
[----:B-1----:R1:W-:Y:S01]  /*8910*/  SYNCS.ARRIVE.TRANS64.RED.A1T0 RZ, [R71+URZ], RZ ;  /* 0x000000ff47ff79a7 */ /* 0x0023e200081004ff */
[C---:B------:R-:W-:Y:S01]  /*8920*/  FMUL R0, R24.reuse, R4 ;  /* 0x0000000418007220 */ /* 0x040fe20000400000 */
        /* <DEDUP_REMOVED lines=58> */
.L_x_151:
[----:B------:R-:W-:Y:S05]  /*8cd0*/  BSYNC.RECONVERGENT B0 ;  /* 0x0000000000007941 */ /* 0x000fea0003800200 */
.L_x_150:
[----:B------:R-:W-:Y:S01]  /*8ce0*/  BAR.SYNC.DEFER_BLOCKING 0x1, 0x80 ;  /* 0x0042000000007b1d */ /* 0x000fe20000010000 */
[----:B------:R-:W-:Y:S01]  /*8cf0*/  UISETP.NE.AND UP0, UPT, UR52, -0x4, UPT ;  /* 0xfffffffc3400788c */ /* 0x000fe2000bf05270 */
[----:B------:R-:W-:Y:S08]  /*8d00*/  IADD3 R22, PT, PT, R22, 0x1, RZ ;  /* 0x0000000116167810 */ /* 0x000ff00007ffe0ff */
[----:B------:R-:W-:Y:S05]  /*8d10*/  BRA.U !UP0, `(.L_x_152) ;  /* 0x0000000108287547 */ /* 0x000fea000b800000 */
[----:B------:R-:W-:Y:S01]  /*8d20*/  ISETP.NE.AND P0, PT, R70, RZ, PT ;  /* 0x000000ff4600720c */ /* 0x000fe20003f05270 */
[----:B------:R-:W-:Y:S01]  /*8d30*/  IMAD.U32 R2, RZ, RZ, UR46 ;  /* 0x0000002eff027e24 */ /* 0x000fe2000f8e00ff */
[----:B------:R-:W-:Y:S01]  /*8d40*/  UIADD3 UR4, UPT, UPT, UR46, 0x1, URZ ;  /* 0x000000012e047890 */ /* 0x000fe2000fffe0ff */
[----:B------:R-:W-:Y:S03]  /*8d50*/  IMAD.U32 R0, RZ, RZ, UR47 ;  /* 0x0000002fff007e24 */ /* 0x000fe6000f8e00ff */
[----:B------:R-:W-:Y:S04]  /*8d60*/  UISETP.NE.AND UP0, UPT, UR4, 0x4, UPT ;  /* 0x000000040400788c */ /* 0x000fe8000bf05270 */
[----:B------:R-:W-:Y:S03]  /*8d70*/  USEL UR46, UR4, URZ, UP0 ;  /* 0x000000ff042e7287 */ /* 0x000fe60008000000 */
[----:B------:R-:W-:Y:S05]  /*8d80*/  @P0 LEA R2, R2, UR43, 0x3 ;  /* 0x0000002b02020c11 */ /* 0x000fea000f8e18ff */
[----:B------:R-:W-:Y:S05]  /*8d90*/  @P0 VIADD R2, R2, 0xe0 ;  /* 0x000000e002020836 */ /* 0x000fea0000000000 */
[----:B------:R-:W-:Y:S04]  /*8da0*/  @P0 PRMT R0, R0, 0x654, R2 ;  /* 0x0000065400000816 */ /* 0x000fe80000000002 */
[----:B------:R3:W-:Y:S03]  /*8db0*/  @P0 SYNCS.ARRIVE.TRANS64.RED.A1T0 RZ, [R0+URZ], RZ ;  /* 0x000000ff00ff09a7 */ /* 0x0007e600081004ff */
.L_x_152:
[----:B------:R-:W-:Y:S01]  /*8dc0*/  R2UR UR4, R57 ;  /* 0x00000000390472ca */ /* 0x000fe200000e0000 */
[----:B------:R-:W-:Y:S01]  /*8dd0*/  UISETP.NE.AND UP0, UPT, UR62, URZ, UPT ;  /* 0x000000ff3e00728c */ /* 0x000fe2000bf05270 */
[----:B------:R-:W-:Y:S01]  /*8de0*/  ISETP.NE.AND P0, PT, R60, 0x2, PT ;  /* 0x000000023c00780c */ /* 0x000fe20003f05270 */
[----:B------:R-:W-:Y:S01]  /*8df0*/  UIADD3 UR20, UPT, UPT, UR38, UR63, URZ ;  /* 0x0000003f26147290 */ /* 0x000fe2000fffe0ff */
[----:B------:R-:W-:Y:S01]  /*8e00*/  ISETP.NE.AND P1, PT, R22, 0x4, PT ;  /* 0x000000041600780c */ /* 0x000fe20003f25270 */
[----:B------:R-:W-:Y:S01]  /*8e10*/  UIADD3 UR52, UPT, UPT, UR52, 0x4, URZ ;  /* 0x0000000434347890 */ /* 0x000fe2000fffe0ff */
[----:B------:R-:W-:Y:S01]  /*8e20*/  SEL R2, RZ, 0x1, P0 ;  /* 0x00000001ff027807 */ /* 0x000fe20000000000 */
[----:B------:R-:W-:Y:S01]  /*8e30*/  UMOV UR36, UR61 ;  /* 0x0000003d00247c82 */ /* 0x000fe20008000000 */
[----:B---3--:R-:W-:Y:S02]  /*8e40*/  SEL R0, RZ, 0x1, P1 ;  /* 0x00000001ff007807 */ /* 0x008fe40000800000 */
[----:B------:R-:W-:Y:S02]  /*8e50*/  LOP3.LUT R62, R62, R2, RZ, 0x3c, !PT ;  /* 0x000000023e3e7212 */ /* 0x000fe400078e3cff */
[----:B------:R-:W-:Y:S01]  /*8e60*/  LOP3.LUT R63, R63, R0, RZ, 0x3c, !PT ;  /* 0x000000003f3f7212 */ /* 0x000fe200078e3cff */
[----:B------:R-:W-:Y:S01]  /*8e70*/  UIADD3 UR28, UPT, UPT, UR37, UR4, URZ ;  /* 0x00000004251c7290 */ /* 0x000fe2000fffe0ff */
[----:B------:R-:W-:Y:S02]  /*8e80*/  SEL R60, R60, RZ, P0 ;  /* 0x000000ff3c3c7207 */ /* 0x000fe40000000000 */
[----:B------:R-:W-:Y:S01]  /*8e90*/  SEL R22, R22, RZ, P1 ;  /* 0x000000ff16167207 */ /* 0x000fe20000800000 */
[----:B------:R-:W-:Y:S08]  /*8ea0*/  BRA.U UP0, `(.L_x_153) ;  /* 0xffffffd100ac7547 */ /* 0x000ff0000b83ffff */
[----:B------:R-:W3:Y:S01]  /*8eb0*/  LDCU.64 UR4, c[0x0][0x888] ;  /* 0x00011100ff0477ac */ /* 0x000ee20008000a00 */
[----:B------:R-:W4:Y:S01]  /*8ec0*/  LDCU.64 UR6, c[0x0][0x890] ;  /* 0x00011200ff0677ac */ /* 0x000f220008000a00 */
[----:B---3--:R-:W-:Y:S02]  /*8ed0*/  ISETP.NE.U32.AND P2, PT, RZ, UR4, PT ;  /* 0x00000004ff007c0c */ /* 0x008fe4000bf45070 */
[----:B----4-:R-:W-:Y:S02]  /*8ee0*/  ISETP.NE.U32.AND P1, PT, RZ, UR6, PT ;  /* 0x00000006ff007c0c */ /* 0x010fe4000bf25070 */
[----:B------:R-:W-:Y:S02]  /*8ef0*/  ISETP.NE.AND.EX P2, PT, RZ, UR5, PT, P2 ;  /* 0x00000005ff007c0c */ /* 0x000fe4000bf45320 */
[----:B------:R-:W-:-:S13]  /*8f00*/  ISETP.NE.AND.EX P0, PT, RZ, UR7, PT, P1 ;  /* 0x00000007ff007c0c */ /* 0x000fda000bf05310 */
[----:B------:R-:W-:Y:S05]  /*8f10*/  @P2 BRA P0, `(.L_x_154) ;  /* 0x00000000003c2947 */ /* 0x000fea0000000000 */
[----:B------:R-:W-:-:S13]  /*8f20*/  ISETP.NE.AND.EX P1, PT, RZ, UR7, PT, P1 ;  /* 0x00000007ff007c0c */ /* 0x000fda000bf25310 */
[----:B------:R-:W-:Y:S05]  /*8f30*/  @P1 BRA `(.L_x_155) ;  /* 0x00000000000c1947 */ /* 0x000fea0003800000 */
[----:B------:R-:W-:-:S13]  /*8f40*/  FSETP.NEU.AND P0, PT, R27, RZ, PT ;  /* 0x000000ff1b00720b */ /* 0x000fda0003f0d000 */
[----:B------:R-:W-:Y:S05]  /*8f50*/  @!P0 EXIT ;  /* 0x000000000000894d */ /* 0x000fea0003800000 */
[----:B------:R-:W-:Y:S05]  /*8f60*/  BRA `(.L_x_154) ;  /* 0x0000000000287947 */ /* 0x000fea0003800000 */
.L_x_155:
[----:B------:R-:W-:Y:S01]  /*8f70*/  ISETP.NE.AND P0, PT, R59, RZ, PT ;  /* 0x000000ff3b00720c */ /* 0x000fe20003f05270 */
[----:B------:R-:W-:-:S12]  /*8f80*/  BSSY.RECONVERGENT B0, `(.L_x_154) ;  /* 0x0000008000007945 */ /* 0x000fd80003800200 */
[----:B------:R-:W-:Y:S05]  /*8f90*/  @P0 BRA `(.L_x_156) ;  /* 0x0000000000100947 */ /* 0x000fea0003800000 */
[----:B------:R-:W-:-:S04]  /*8fa0*/  ISETP.NE.U32.AND P0, PT, RZ, UR4, PT ;  /* 0x00000004ff007c0c */ /* 0x000fc8000bf05070 */
[----:B------:R-:W-:-:S13]  /*8fb0*/  ISETP.NE.AND.EX P0, PT, RZ, UR5, PT, P0 ;  /* 0x00000005ff007c0c */ /* 0x000fda000bf05300 */
[----:B------:R-:W-:Y:S05]  /*8fc0*/  @!P0 EXIT ;  /* 0x000000000000894d */ /* 0x000fea0003800000 */
[----:B------:R-:W-:Y:S05]  /*8fd0*/  BRA `(.L_x_157) ;  /* 0x0000000000087947 */ /* 0x000fea0003800000 */
.L_x_156:
[----:B------:R-:W-:-:S13]  /*8fe0*/  FSETP.NEU.AND P0, PT, R27, RZ, PT ;  /* 0x000000ff1b00720b */ /* 0x000fda0003f0d000 */
[----:B------:R-:W-:Y:S05]  /*8ff0*/  @!P0 EXIT ;  /* 0x000000000000894d */ /* 0x000fea0003800000 */
.L_x_157:
[----:B------:R-:W-:Y:S05]  /*9000*/  BSYNC.RECONVERGENT B0 ;  /* 0x0000000000007941 */ /* 0x000fea0003800200 */
.L_x_154:
[----:B------:R-:W-:Y:S01]  /*9010*/  ULEA UR6, UR46, UR43, 0x3 ;  /* 0x0000002b2e067291 */ /* 0x000fe2000f8e18ff */
[----:B------:R-:W-:-:S04]  /*9020*/  DEPBAR.LE SB0, 0x0 ;  /* 0x000080000000791a */ /* 0x000fc80000000000 */
[----:B------:R-:W-:-:S04]  /*9030*/  UIADD3 UR6, UPT, UPT, UR6, 0xe0, URZ ;  /* 0x000000e006067890 */ /* 0x000fc8000fffe0ff */
[----:B------:R-:W-:-:S09]  /*9040*/  UPRMT UR6, UR47, 0x654, UR6 ;  /* 0x000006542f067896 */ /* 0x000fd20008000006 */
[----:B------:R-:W-:Y:S01]  /*9050*/  SYNCS.ARRIVE.TRANS64.RED.A1T0 RZ, [UR6], RZ ;  /* 0x000000ffffff79a7 */ /* 0x000fe20008100406 */
[----:B------:R-:W-:Y:S05]  /*9060*/  EXIT ;  /* 0x000000000000794d */ /* 0x000fea0003800000 */
.L_x_25:
[----:B---3--:R3:W4:Y:S02]  /*9070*/  SYNCS.PHASECHK.TRANS64.TRYWAIT P0, [R0+URZ+0x180], R2 ;  /* 0x00018002000075a7 */ /* 0x00872400080011ff */
[----:B----4-:R-:W-:Y:S05]  /*9080*/  @!P0 NANOSLEEP.SYNCS 0x989680 ;  /* 0x009896800000895d */ /* 0x010fea0003900000 */
[----:B------:R-:W4:Y:S02]  /*9090*/  @!P0 SYNCS.PHASECHK.TRANS64 P0, [R0+URZ+0x180], R2 ;  /* 0x00018002000085a7 */ /* 0x000f2400080010ff */
[----:B----4-:R-:W-:Y:S05]  /*90a0*/  @!P0 BRA `(.L_x_25) ;  /* 0xfffffffc00f08947 */ /* 0x010fea000383ffff */
[----:B------:R-:W-:Y:S05]  /*90b0*/  BRA `(.L_x_158) ;  /* 0xffffff8c00047947 */ /* 0x000fea000383ffff */
.L_x_28:
[----:B--2---:R-:W-:-:S07]  /*90c0*/  MOV R0, UR33 ;  /* 0x0000002100007c02 */ /* 0x004fce0008000f00 */
.L_x_159:
[----:B--2---:R2:W3:Y:S02]  /*90d0*/  SYNCS.PHASECHK.TRANS64.TRYWAIT P0, [R0+URZ+0x60], R3 ;  /* 0x00006003000075a7 */ /* 0x0044e400080011ff */
[----:B---3--:R-:W-:Y:S05]  /*90e0*/  @!P0 NANOSLEEP.SYNCS 0x989680 ;  /* 0x009896800000895d */ /* 0x008fea0003900000 */
[----:B------:R-:W3:Y:S02]  /*90f0*/  @!P0 SYNCS.PHASECHK.TRANS64 P0, [R0+URZ+0x60], R3 ;  /* 0x00006003000085a7 */ /* 0x000ee400080010ff */
[----:B---3--:R-:W-:Y:S05]  /*9100*/  @!P0 BRA `(.L_x_159) ;  /* 0xfffffffc00f08947 */ /* 0x008fea000383ffff */
[----:B------:R-:W-:Y:S05]  /*9110*/  BRA `(.L_x_27) ;  /* 0xffffff8c005c7947 */ /* 0x000fea000383ffff */
.L_x_35:
[----:B-1----:R-:W-:-:S07]  /*9120*/  MOV R0, UR17 ;  /* 0x0000001100007c02 */ /* 0x002fce0008000f00 */
.L_x_160:
[----:B-1----:R1:W2:Y:S02]  /*9130*/  SYNCS.PHASECHK.TRANS64.TRYWAIT P0, [R0+URZ+0x60], R3 ;  /* 0x00006003000075a7 */ /* 0x0022a400080011ff */
[----:B--2---:R-:W-:Y:S05]  /*9140*/  @!P0 NANOSLEEP.SYNCS 0x989680 ;  /* 0x009896800000895d */ /* 0x004fea0003900000 */
[----:B------:R-:W2:Y:S02]  /*9150*/  @!P0 SYNCS.PHASECHK.TRANS64 P0, [R0+URZ+0x60], R3 ;  /* 0x00006003000085a7 */ /* 0x000ea400080010ff */
[----:B--2---:R-:W-:Y:S05]  /*9160*/  @!P0 BRA `(.L_x_160) ;  /* 0xfffffffc00f08947 */ /* 0x004fea000383ffff */
[----:B------:R-:W-:Y:S05]  /*9170*/  BRA `(.L_x_34) ;  /* 0xffffff90002c7947 */ /* 0x000fea000383ffff */
.L_x_40:
[----:B-1----:R1:W2:Y:S02]  /*9180*/  SYNCS.PHASECHK.TRANS64.TRYWAIT P0, [R3+URZ+0x110], R0 ;  /* 0x00011000030075a7 */ /* 0x0022a400080011ff */
[----:B--2---:R-:W-:Y:S05]  /*9190*/  @!P0 NANOSLEEP.SYNCS 0x989680 ;  /* 0x009896800000895d */ /* 0x004fea0003900000 */
[----:B------:R-:W2:Y:S02]  /*91a0*/  @!P0 SYNCS.PHASECHK.TRANS64 P0, [R3+URZ+0x110], R0 ;  /* 0x00011000030085a7 */ /* 0x000ea400080010ff */
[----:B--2---:R-:W-:Y:S05]  /*91b0*/  @!P0 BRA `(.L_x_40) ;  /* 0xfffffffc00f08947 */ /* 0x004fea000383ffff */
[----:B------:R-:W-:Y:S05]  /*91c0*/  BRA `(.L_x_161) ;  /* 0xffffff9000e47947 */ /* 0x000fea000383ffff */
.L_x_44:
[----:B------:R-:W-:-:S07]  /*91d0*/  MOV R0, UR4 ;  /* 0x0000000400007c02 */ /* 0x000fce0008000f00 */
.L_x_162:
[----:B-1----:R1:W2:Y:S02]  /*91e0*/  SYNCS.PHASECHK.TRANS64.TRYWAIT P0, [R0+URZ], R2 ;  /* 0x00000002000075a7 */ /* 0x0022a400080011ff */
[----:B--2---:R-:W-:Y:S05]  /*91f0*/  @!P0 NANOSLEEP.SYNCS 0x989680 ;  /* 0x009896800000895d */ /* 0x004fea0003900000 */
[----:B------:R-:W2:Y:S02]  /*9200*/  @!P0 SYNCS.PHASECHK.TRANS64 P0, [R0+URZ], R2 ;  /* 0x00000002000085a7 */ /* 0x000ea400080010ff */
[----:B--2---:R-:W-:Y:S05]  /*9210*/  @!P0 BRA `(.L_x_162) ;  /* 0xfffffffc00f08947 */ /* 0x004fea000383ffff */
[----:B------:R-:W-:Y:S05]  /*9220*/  BRA `(.L_x_163) ;  /* 0xffffff98008c7947 */ /* 0x000fea000383ffff */
.L_x_45:
[----:B------:R-:W-:-:S07]  /*9230*/  MOV R0, UR5 ;  /* 0x0000000500007c02 */ /* 0x000fce0008000f00 */
.L_x_164:
[----:B-1----:R1:W2:Y:S02]  /*9240*/  SYNCS.PHASECHK.TRANS64.TRYWAIT P0, [R0+URZ], R3 ;  /* 0x00000003000075a7 */ /* 0x0022a400080011ff */
[----:B--2---:R-:W-:Y:S05]  /*9250*/  @!P0 NANOSLEEP.SYNCS 0x989680 ;  /* 0x009896800000895d */ /* 0x004fea0003900000 */
[----:B------:R-:W2:Y:S02]  /*9260*/  @!P0 SYNCS.PHASECHK.TRANS64 P0, [R0+URZ], R3 ;  /* 0x00000003000085a7 */ /* 0x000ea400080010ff */
[----:B--2---:R-:W-:Y:S05]  /*9270*/  @!P0 BRA `(.L_x_164) ;  /* 0xfffffffc00f08947 */ /* 0x004fea000383ffff */
[----:B------:R-:W-:Y:S05]  /*9280*/  BRA `(.L_x_165) ;  /* 0xffffff9800987947 */ /* 0x000fea000383ffff */
.L_x_46:
[----:B------:R-:W-:-:S07]  /*9290*/  MOV R0, UR5 ;  /* 0x0000000500007c02 */ /* 0x000fce0008000f00 */
.L_x_166:
[----:B-1----:R1:W2:Y:S02]  /*92a0*/  SYNCS.PHASECHK.TRANS64.TRYWAIT P0, [R0+URZ], R3 ;  /* 0x00000003000075a7 */ /* 0x0022a400080011ff */
[----:B--2---:R-:W-:Y:S05]  /*92b0*/  @!P0 NANOSLEEP.SYNCS 0x989680 ;  /* 0x009896800000895d */ /* 0x004fea0003900000 */
[----:B------:R-:W2:Y:S02]  /*92c0*/  @!P0 SYNCS.PHASECHK.TRANS64 P0, [R0+URZ], R3 ;  /* 0x00000003000085a7 */ /* 0x000ea400080010ff */
[----:B--2---:R-:W-:Y:S05]  /*92d0*/  @!P0 BRA `(.L_x_166) ;  /* 0xfffffffc00f08947 */ /* 0x004fea000383ffff */
[----:B------:R-:W-:Y:S05]  /*92e0*/  BRA `(.L_x_167) ;  /* 0xffffff9800a47947 */ /* 0x000fea000383ffff */
.L_x_47:
[----:B------:R-:W-:-:S07]  /*92f0*/  MOV R0, UR5 ;  /* 0x0000000500007c02 */ /* 0x000fce0008000f00 */
.L_x_168:
[----:B-1----:R1:W2:Y:S02]  /*9300*/  SYNCS.PHASECHK.TRANS64.TRYWAIT P0, [R0+URZ], R3 ;  /* 0x00000003000075a7 */ /* 0x0022a400080011ff */
[----:B--2---:R-:W-:Y:S05]  /*9310*/  @!P0 NANOSLEEP.SYNCS 0x989680 ;  /* 0x009896800000895d */ /* 0x004fea0003900000 */
[----:B------:R-:W2:Y:S02]  /*9320*/  @!P0 SYNCS.PHASECHK.TRANS64 P0, [R0+URZ], R3 ;  /* 0x00000003000085a7 */ /* 0x000ea400080010ff */
[----:B--2---:R-:W-:Y:S05]  /*9330*/  @!P0 BRA `(.L_x_168) ;  /* 0xfffffffc00f08947 */ /* 0x004fea000383ffff */
[----:B------:R-:W-:Y:S05]  /*9340*/  BRA `(.L_x_169) ;  /* 0xffffff9800b07947 */ /* 0x000fea000383ffff */
.L_x_48:
[----:B------:R-:W-:-:S07]  /*9350*/  MOV R0, UR5 ;  /* 0x0000000500007c02 */ /* 0x000fce0008000f00 */
.L_x_170:
[----:B-1----:R1:W2:Y:S02]  /*9360*/  SYNCS.PHASECHK.TRANS64.TRYWAIT P0, [R0+URZ], R3 ;  /* 0x00000003000075a7 */ /* 0x0022a400080011ff */
[----:B--2---:R-:W-:Y:S05]  /*9370*/  @!P0 NANOSLEEP.SYNCS 0x989680 ;  /* 0x009896800000895d */ /* 0x004fea0003900000 */
[----:B------:R-:W2:Y:S02]  /*9380*/  @!P0 SYNCS.PHASECHK.TRANS64 P0, [R0+URZ], R3 ;  /* 0x00000003000085a7 */ /* 0x000ea400080010ff */
[----:B--2---:R-:W-:Y:S05]  /*9390*/  @!P0 BRA `(.L_x_170) ;  /* 0xfffffffc00f08947 */ /* 0x004fea000383ffff */
[----:B------:R-:W-:Y:S05]  /*93a0*/  BRA `(.L_x_171) ;  /* 0xffffff9800bc7947 */ /* 0x000fea000383ffff */
.L_x_49:
[----:B------:R-:W-:-:S07]  /*93b0*/  MOV R0, UR5 ;  /* 0x0000000500007c02 */ /* 0x000fce0008000f00 */
.L_x_172:
[----:B-1----:R1:W2:Y:S02]  /*93c0*/  SYNCS.PHASECHK.TRANS64.TRYWAIT P0, [R0+URZ], R3 ;  /* 0x00000003000075a7 */ /* 0x0022a400080011ff */
[----:B--2---:R-:W-:Y:S05]  /*93d0*/  @!P0 NANOSLEEP.SYNCS 0x989680 ;  /* 0x009896800000895d */ /* 0x004fea0003900000 */
[----:B------:R-:W2:Y:S02]  /*93e0*/  @!P0 SYNCS.PHASECHK.TRANS64 P0, [R0+URZ], R3 ;  /* 0x00000003000085a7 */ /* 0x000ea400080010ff */
[----:B--2---:R-:W-:Y:S05]  /*93f0*/  @!P0 BRA `(.L_x_172) ;  /* 0xfffffffc00f08947 */ /* 0x004fea000383ffff */
[----:B------:R-:W-:Y:S05]  /*9400*/  BRA `(.L_x_173) ;  /* 0xffffff9800c87947 */ /* 0x000fea000383ffff */
.L_x_50:
[----:B------:R-:W-:-:S07]  /*9410*/  MOV R0, UR5 ;  /* 0x0000000500007c02 */ /* 0x000fce0008000f00 */
.L_x_174:
[----:B-1----:R1:W2:Y:S02]  /*9420*/  SYNCS.PHASECHK.TRANS64.TRYWAIT P0, [R0+URZ], R3 ;  /* 0x00000003000075a7 */ /* 0x0022a400080011ff */
[----:B--2---:R-:W-:Y:S05]  /*9430*/  @!P0 NANOSLEEP.SYNCS 0x989680 ;  /* 0x009896800000895d */ /* 0x004fea0003900000 */
[----:B------:R-:W2:Y:S02]  /*9440*/  @!P0 SYNCS.PHASECHK.TRANS64 P0, [R0+URZ], R3 ;  /* 0x00000003000085a7 */ /* 0x000ea400080010ff */
[----:B--2---:R-:W-:Y:S05]  /*9450*/  @!P0 BRA `(.L_x_174) ;  /* 0xfffffffc00f08947 */ /* 0x004fea000383ffff */
[----:B------:R-:W-:Y:S05]  /*9460*/  BRA `(.L_x_175) ;  /* 0xffffff9800d47947 */ /* 0x000fea000383ffff */
.L_x_51:
[----:B------:R-:W-:-:S07]  /*9470*/  MOV R0, UR5 ;  /* 0x0000000500007c02 */ /* 0x000fce0008000f00 */
.L_x_176:
[----:B-1----:R1:W2:Y:S02]  /*9480*/  SYNCS.PHASECHK.TRANS64.TRYWAIT P0, [R0+URZ], R3 ;  /* 0x00000003000075a7 */ /* 0x0022a400080011ff */
[----:B--2---:R-:W-:Y:S05]  /*9490*/  @!P0 NANOSLEEP.SYNCS 0x989680 ;  /* 0x009896800000895d */ /* 0x004fea0003900000 */
[----:B------:R-:W2:Y:S02]  /*94a0*/  @!P0 SYNCS.PHASECHK.TRANS64 P0, [R0+URZ], R3 ;  /* 0x00000003000085a7 */ /* 0x000ea400080010ff */
[----:B--2---:R-:W-:Y:S05]  /*94b0*/  @!P0 BRA `(.L_x_176) ;  /* 0xfffffffc00f08947 */ /* 0x004fea000383ffff */
[----:B------:R-:W-:Y:S05]  /*94c0*/  BRA `(.L_x_177) ;  /* 0xffffff9800e07947 */ /* 0x000fea000383ffff */
.L_x_52:
[----:B------:R-:W-:-:S07]  /*94d0*/  MOV R0, UR5 ;  /* 0x0000000500007c02 */ /* 0x000fce0008000f00 */
.L_x_178:
[----:B-1----:R1:W2:Y:S02]  /*94e0*/  SYNCS.PHASECHK.TRANS64.TRYWAIT P0, [R0+URZ], R3 ;  /* 0x00000003000075a7 */ /* 0x0022a400080011ff */
[----:B--2---:R-:W-:Y:S05]  /*94f0*/  @!P0 NANOSLEEP.SYNCS 0x989680 ;  /* 0x009896800000895d */ /* 0x004fea0003900000 */
[----:B------:R-:W2:Y:S02]  /*9500*/  @!P0 SYNCS.PHASECHK.TRANS64 P0, [R0+URZ], R3 ;  /* 0x00000003000085a7 */ /* 0x000ea400080010ff */
[----:B--2---:R-:W-:Y:S05]  /*9510*/  @!P0 BRA `(.L_x_178) ;  /* 0xfffffffc00f08947 */ /* 0x004fea000383ffff */
[----:B------:R-:W-:Y:S05]  /*9520*/  BRA `(.L_x_179) ;  /* 0xffffff9800ec7947 */ /* 0x000fea000383ffff */
.L_x_53:
[----:B------:R-:W-:-:S07]  /*9530*/  MOV R0, UR5 ;  /* 0x0000000500007c02 */ /* 0x000fce0008000f00 */
.L_x_180:
[----:B-1----:R1:W2:Y:S02]  /*9540*/  SYNCS.PHASECHK.TRANS64.TRYWAIT P0, [R0+URZ], R3 ;  /* 0x00000003000075a7 */ /* 0x0022a400080011ff */
[----:B--2---:R-:W-:Y:S05]  /*9550*/  @!P0 NANOSLEEP.SYNCS 0x989680 ;  /* 0x009896800000895d */ /* 0x004fea0003900000 */
[----:B------:R-:W2:Y:S02]  /*9560*/  @!P0 SYNCS.PHASECHK.TRANS64 P0, [R0+URZ], R3 ;  /* 0x00000003000085a7 */ /* 0x000ea400080010ff */
[----:B--2---:R-:W-:Y:S05]  /*9570*/  @!P0 BRA `(.L_x_180) ;  /* 0xfffffffc00f08947 */ /* 0x004fea000383ffff */
[----:B------:R-:W-:Y:S05]  /*9580*/  BRA `(.L_x_181) ;  /* 0xffffff9800f87947 */ /* 0x000fea000383ffff */
.L_x_54:
[----:B------:R-:W-:-:S07]  /*9590*/  MOV R0, UR5 ;  /* 0x0000000500007c02 */ /* 0x000fce0008000f00 */
.L_x_182:
[----:B-1----:R1:W2:Y:S02]  /*95a0*/  SYNCS.PHASECHK.TRANS64.TRYWAIT P0, [R0+URZ], R3 ;  /* 0x00000003000075a7 */ /* 0x0022a400080011ff */
[----:B--2---:R-:W-:Y:S05]  /*95b0*/  @!P0 NANOSLEEP.SYNCS 0x989680 ;  /* 0x009896800000895d */ /* 0x004fea0003900000 */
[----:B------:R-:W2:Y:S02]  /*95c0*/  @!P0 SYNCS.PHASECHK.TRANS64 P0, [R0+URZ], R3 ;  /* 0x00000003000085a7 */ /* 0x000ea400080010ff */
[----:B--2---:R-:W-:Y:S05]  /*95d0*/  @!P0 BRA `(.L_x_182) ;  /* 0xfffffffc00f08947 */ /* 0x004fea000383ffff */
[----:B------:R-:W-:Y:S05]  /*95e0*/  BRA `(.L_x_183) ;  /* 0xffffff9c00047947 */ /* 0x000fea000383ffff */
.L_x_57:
[----:B--2---:R2:W3:Y:S02]  /*95f0*/  SYNCS.PHASECHK.TRANS64.TRYWAIT P0, [R2+URZ+0x170], R4 ;  /* 0x00017004020075a7 */ /* 0x0044e400080011ff */
[----:B---3--:R-:W-:Y:S05]  /*9600*/  @!P0 NANOSLEEP.SYNCS 0x989680 ;  /* 0x009896800000895d */ /* 0x008fea0003900000 */
[----:B------:R-:W3:Y:S02]  /*9610*/  @!P0 SYNCS.PHASECHK.TRANS64 P0, [R2+URZ+0x170], R4 ;  /* 0x00017004020085a7 */ /* 0x000ee400080010ff */
[----:B---3--:R-:W-:Y:S05]  /*9620*/  @!P0 BRA `(.L_x_57) ;  /* 0xfffffffc00f08947 */ /* 0x008fea000383ffff */
[----:B------:R-:W-:Y:S05]  /*9630*/  BRA `(.L_x_184) ;  /* 0xffffff9c00607947 */ /* 0x000fea000383ffff */
.L_x_58:
[----:B------:R-:W-:-:S07]  /*9640*/  MOV R2, UR4 ;  /* 0x0000000400027c02 */ /* 0x000fce0008000f00 */
.L_x_185:
[----:B--2---:R2:W3:Y:S02]  /*9650*/  SYNCS.PHASECHK.TRANS64.TRYWAIT P0, [R2+URZ+0x120], R5 ;  /* 0x00012005020075a7 */ /* 0x0044e400080011ff */
[----:B---3--:R-:W-:Y:S05]  /*9660*/  @!P0 NANOSLEEP.SYNCS 0x989680 ;  /* 0x009896800000895d */ /* 0x008fea0003900000 */
[----:B------:R-:W3:Y:S02]  /*9670*/  @!P0 SYNCS.PHASECHK.TRANS64 P0, [R2+URZ+0x120], R5 ;  /* 0x00012005020085a7 */ /* 0x000ee400080010ff */
[----:B---3--:R-:W-:Y:S05]  /*9680*/  @!P0 BRA `(.L_x_185) ;  /* 0xfffffffc00f08947 */ /* 0x008fea000383ffff */
[----:B------:R-:W-:Y:S05]  /*9690*/  BRA `(.L_x_186) ;  /* 0xffffff9c00707947 */ /* 0x000fea000383ffff */
.L_x_59:
[----:B--2---:R2:W3:Y:S02]  /*96a0*/  SYNCS.PHASECHK.TRANS64.TRYWAIT P1, [R2+URZ+0x110], R4 ;  /* 0x00011004020075a7 */ /* 0x0044e400080211ff */
[----:B---3--:R-:W-:Y:S05]  /*96b0*/  @!P1 NANOSLEEP.SYNCS 0x989680 ;  /* 0x009896800000995d */ /* 0x008fea0003900000 */
[----:B------:R-:W3:Y:S02]  /*96c0*/  @!P1 SYNCS.PHASECHK.TRANS64 P1, [R2+URZ+0x110], R4 ;  /* 0x00011004020095a7 */ /* 0x000ee400080210ff */
[----:B---3--:R-:W-:Y:S05]  /*96d0*/  @!P1 BRA `(.L_x_59) ;  /* 0xfffffffc00f09947 */ /* 0x008fea000383ffff */
[----:B------:R-:W-:Y:S05]  /*96e0*/  BRA `(.L_x_187) ;  /* 0xffffff9c00a07947 */ /* 0x000fea000383ffff */
.L_x_62:
[----:B------:R-:W-:-:S07]  /*96f0*/  MOV R0, UR4 ;  /* 0x0000000400007c02 */ /* 0x000fce0008000f00 */
.L_x_188:
[----:B--2---:R2:W3:Y:S02]  /*9700*/  SYNCS.PHASECHK.TRANS64.TRYWAIT P0, [R0+URZ+0x120], R2 ;  /* 0x00012002000075a7 */ /* 0x0044e400080011ff */
[----:B---3--:R-:W-:Y:S05]  /*9710*/  @!P0 NANOSLEEP.SYNCS 0x989680 ;  /* 0x009896800000895d */ /* 0x008fea0003900000 */
[----:B------:R-:W3:Y:S02]  /*9720*/  @!P0 SYNCS.PHASECHK.TRANS64 P0, [R0+URZ+0x120], R2 ;  /* 0x00012002000085a7 */ /* 0x000ee400080010ff */
[----:B---3--:R-:W-:Y:S05]  /*9730*/  @!P0 BRA `(.L_x_188) ;  /* 0xfffffffc00f08947 */ /* 0x008fea000383ffff */
[----:B------:R-:W-:Y:S05]  /*9740*/  BRA `(.L_x_61) ;  /* 0xffffff9c00f47947 */ /* 0x000fea000383ffff */
.L_x_71:
[----:B--2---:R-:W-:-:S04]  /*9750*/  MOV R5, UR5 ;  /* 0x0000000500057c02 */ /* 0x004fc80008000f00 */
[----:B------:R2:W3:Y:S03]  /*9760*/  SYNCS.PHASECHK.TRANS64.TRYWAIT P0, [R5+URZ+0x8], R6 ;  /* 0x00000806050075a7 */ /* 0x0004e600080011ff */
[----:B---3--:R-:W-:Y:S05]  /*9770*/  @!P0 NANOSLEEP.SYNCS 0x989680 ;  /* 0x009896800000895d */ /* 0x008fea0003900000 */
[----:B------:R-:W3:Y:S02]  /*9780*/  @!P0 SYNCS.PHASECHK.TRANS64 P0, [R5+URZ+0x8], R6 ;  /* 0x00000806050085a7 */ /* 0x000ee400080010ff */
[----:B---3--:R-:W-:Y:S05]  /*9790*/  @!P0 BRA `(.L_x_71) ;  /* 0xfffffffc00ec8947 */ /* 0x008fea000383ffff */
[----:B------:R-:W-:Y:S05]  /*97a0*/  BRA `(.L_x_70) ;  /* 0xffffffa000a87947 */ /* 0x000fea000383ffff */
.L_x_73:
[----:B------:R-:W-:Y:S01]  /*97b0*/  BSSY B0, `(.L_x_189) ;  /* 0x0000006000007945 */ /* 0x000fe20003800000 */
[----:B------:R-:W-:-:S07]  /*97c0*/  MOV R15, 0xffffffff ;  /* 0xffffffff000f7802 */ /* 0x000fce0000000f00 */
[----:B-12--5:R-:W-:Y:S05]  /*97d0*/  WARPSYNC.COLLECTIVE R15, `(.L_x_190) ;  /* 0x000000000f0c7348 */ /* 0x026fea0003c00000 */
[----:B------:R-:W-:Y:S02]  /*97e0*/  ELECT P6, UR79, PT ;  /* 0x00000000004f782f */ /* 0x000fe400038c0000 */
[----:B------:R-:W-:Y:S01]  /*97f0*/  MOV R14, UR79 ;  /* 0x0000004f000e7c02 */ /* 0x000fe20008000f00 */
[----:B-12--5:R-:W-:Y:S10]  /*9800*/  ENDCOLLECTIVE ;  /* 0x000000000000791b */ /* 0x026ff40003800000 */
.L_x_190:
[----:B------:R-:W-:Y:S05]  /*9810*/  BSYNC B0 ;  /* 0x0000000000007941 */ /* 0x000fea0003800000 */
.L_x_189:
[----:B------:R-:W-:Y:S01]  /*9820*/  PLOP3.LUT P0, PT, P6, PT, PT, 0x80, 0x8 ;  /* 0x000000000008781c */ /* 0x000fe2000370f070 */
[----:B------:R-:W-:-:S12]  /*9830*/  BRA `(.L_x_191) ;  /* 0xffffffa000d47947 */ /* 0x000fd8000383ffff */
.L_x_75:
[----:B--2---:R-:W-:-:S04]  /*9840*/  MOV R0, UR5 ;  /* 0x0000000500007c02 */ /* 0x004fc80008000f00 */
[----:B------:R2:W3:Y:S03]  /*9850*/  SYNCS.PHASECHK.TRANS64.TRYWAIT P0, [R0+URZ+0x8], R4 ;  /* 0x00000804000075a7 */ /* 0x0004e600080011ff */
[----:B---3--:R-:W-:Y:S05]  /*9860*/  @!P0 NANOSLEEP.SYNCS 0x989680 ;  /* 0x009896800000895d */ /* 0x008fea0003900000 */
[----:B------:R-:W3:Y:S02]  /*9870*/  @!P0 SYNCS.PHASECHK.TRANS64 P0, [R0+URZ+0x8], R4 ;  /* 0x00000804000085a7 */ /* 0x000ee400080010ff */
[----:B---3--:R-:W-:Y:S05]  /*9880*/  @!P0 BRA `(.L_x_75) ;  /* 0xfffffffc00ec8947 */ /* 0x008fea000383ffff */
[----:B------:R-:W-:Y:S05]  /*9890*/  BRA `(.L_x_74) ;  /* 0xffffffa000d87947 */ /* 0x000fea000383ffff */
.L_x_76:
[----:B-1----:R1:W2:Y:S02]  /*98a0*/  SYNCS.PHASECHK.TRANS64.TRYWAIT P0, [R0+URZ+0x110], R4 ;  /* 0x00011004000075a7 */ /* 0x0022a400080011ff */
[----:B--2---:R-:W-:Y:S05]  /*98b0*/  @!P0 NANOSLEEP.SYNCS 0x989680 ;  /* 0x009896800000895d */ /* 0x004fea0003900000 */
[----:B------:R-:W2:Y:S02]  /*98c0*/  @!P0 SYNCS.PHASECHK.TRANS64 P0, [R0+URZ+0x110], R4 ;  /* 0x00011004000085a7 */ /* 0x000ea400080010ff */
[----:B--2---:R-:W-:Y:S05]  /*98d0*/  @!P0 BRA `(.L_x_76) ;  /* 0xfffffffc00f08947 */ /* 0x004fea000383ffff */
[----:B------:R-:W-:Y:S05]  /*98e0*/  BRA `(.L_x_192) ;  /* 0xffffffa400c47947 */ /* 0x000fea000383ffff */
.L_x_78:
[----:B------:R-:W-:-:S07]  /*98f0*/  MOV R0, UR31 ;  /* 0x0000001f00007c02 */ /* 0x000fce0008000f00 */
.L_x_193:
[----:B-1----:R1:W2:Y:S02]  /*9900*/  SYNCS.PHASECHK.TRANS64.TRYWAIT P0, [R0+URZ+0x150], R4 ;  /* 0x00015004000075a7 */ /* 0x0022a400080011ff */
[----:B--2---:R-:W-:Y:S05]  /*9910*/  @!P0 NANOSLEEP.SYNCS 0x989680 ;  /* 0x009896800000895d */ /* 0x004fea0003900000 */
[----:B------:R-:W2:Y:S02]  /*9920*/  @!P0 SYNCS.PHASECHK.TRANS64 P0, [R0+URZ+0x150], R4 ;  /* 0x00015004000085a7 */ /* 0x000ea400080010ff */
[----:B--2---:R-:W-:Y:S05]  /*9930*/  @!P0 BRA `(.L_x_193) ;  /* 0xfffffffc00f08947 */ /* 0x004fea000383ffff */
[----:B------:R-:W-:Y:S05]  /*9940*/  BRA `(.L_x_194) ;  /* 0xffffffa800107947 */ /* 0x000fea000383ffff */
.L_x_81:
[----:B------:R-:W-:Y:S07]  /*9950*/  MOV R0, UR5 ;  /* 0x0000000500007c02 */ /* 0x000fee0008000f00 */
.L_x_195:
[----:B-1----:R1:W2:Y:S02]  /*9960*/  SYNCS.PHASECHK.TRANS64.TRYWAIT P0, [R0+URZ], R4 ;  /* 0x00000004000075a7 */ /* 0x0022a400080011ff */
[----:B--2---:R-:W-:Y:S05]  /*9970*/  @!P0 NANOSLEEP.SYNCS 0x989680 ;  /* 0x009896800000895d */ /* 0x004fea0003900000 */
[----:B------:R-:W2:Y:S02]  /*9980*/  @!P0 SYNCS.PHASECHK.TRANS64 P0, [R0+URZ], R4 ;  /* 0x00000004000085a7 */ /* 0x000ea400080010ff */
[----:B--2---:R-:W-:Y:S05]  /*9990*/  @!P0 BRA `(.L_x_195) ;  /* 0xfffffffc00f08947 */ /* 0x004fea000383ffff */
[----:B------:R-:W-:Y:S05]  /*99a0*/  BRA `(.L_x_80) ;  /* 0xffffffa800247947 */ /* 0x000fea000383ffff */
.L_x_85:
[----:B-1----:R-:W-:-:S07]  /*99b0*/  MOV R0, UR4 ;  /* 0x0000000400007c02 */ /* 0x002fce0008000f00 */
.L_x_196:
[----:B-1----:R1:W2:Y:S02]  /*99c0*/  SYNCS.PHASECHK.TRANS64.TRYWAIT P0, [R0+URZ], R2 ;  /* 0x00000002000075a7 */ /* 0x0022a400080011ff */
[----:B--2---:R-:W-:Y:S05]  /*99d0*/  @!P0 NANOSLEEP.SYNCS 0x989680 ;  /* 0x009896800000895d */ /* 0x004fea0003900000 */
[----:B------:R-:W2:Y:S02]  /*99e0*/  @!P0 SYNCS.PHASECHK.TRANS64 P0, [R0+URZ], R2 ;  /* 0x00000002000085a7 */ /* 0x000ea400080010ff */
[----:B--2---:R-:W-:Y:S05]  /*99f0*/  @!P0 BRA `(.L_x_196) ;  /* 0xfffffffc00f08947 */ /* 0x004fea000383ffff */
[----:B------:R-:W-:Y:S05]  /*9a00*/  BRA `(.L_x_197) ;  /* 0xffffffac00187947 */ /* 0x000fea000383ffff */
.L_x_86:
[----:B------:R-:W-:-:S07]  /*9a10*/  MOV R0, UR5 ;  /* 0x0000000500007c02 */ /* 0x000fce0008000f00 */
.L_x_198:
[----:B-1----:R1:W2:Y:S02]  /*9a20*/  SYNCS.PHASECHK.TRANS64.TRYWAIT P0, [R0+URZ], R3 ;  /* 0x00000003000075a7 */ /* 0x0022a400080011ff */
[----:B--2---:R-:W-:Y:S05]  /*9a30*/  @!P0 NANOSLEEP.SYNCS 0x989680 ;  /* 0x009896800000895d */ /* 0x004fea0003900000 */
[----:B------:R-:W2:Y:S02]  /*9a40*/  @!P0 SYNCS.PHASECHK.TRANS64 P0, [R0+URZ], R3 ;  /* 0x00000003000085a7 */ /* 0x000ea400080010ff */
[----:B--2---:R-:W-:Y:S05]  /*9a50*/  @!P0 BRA `(.L_x_198) ;  /* 0xfffffffc00f08947 */ /* 0x004fea000383ffff */
[----:B------:R-:W-:Y:S05]  /*9a60*/  BRA `(.L_x_199) ;  /* 0xffffffac00247947 */ /* 0x000fea000383ffff */
.L_x_87:
[----:B------:R-:W-:-:S07]  /*9a70*/  MOV R0, UR5 ;  /* 0x0000000500007c02 */ /* 0x000fce0008000f00 */
.L_x_200:
[----:B-1----:R1:W2:Y:S02]  /*9a80*/  SYNCS.PHASECHK.TRANS64.TRYWAIT P0, [R0+URZ], R3 ;  /* 0x00000003000075a7 */ /* 0x0022a400080011ff */
[----:B--2---:R-:W-:Y:S05]  /*9a90*/  @!P0 NANOSLEEP.SYNCS 0x989680 ;  /* 0x009896800000895d */ /* 0x004fea0003900000 */
[----:B------:R-:W2:Y:S02]  /*9aa0*/  @!P0 SYNCS.PHASECHK.TRANS64 P0, [R0+URZ], R3 ;  /* 0x00000003000085a7 */ /* 0x000ea400080010ff */
[----:B--2---:R-:W-:Y:S05]  /*9ab0*/  @!P0 BRA `(.L_x_200) ;  /* 0xfffffffc00f08947 */ /* 0x004fea000383ffff */
[----:B------:R-:W-:Y:S05]  /*9ac0*/  BRA `(.L_x_201) ;  /* 0xffffffac00307947 */ /* 0x000fea000383ffff */
.L_x_90:
[----:B------:R-:W-:-:S07]  /*9ad0*/  MOV R0, UR26 ;  /* 0x0000001a00007c02 */ /* 0x000fce0008000f00 */
.L_x_202:
[----:B-1----:R1:W2:Y:S02]  /*9ae0*/  SYNCS.PHASECHK.TRANS64.TRYWAIT P1, [R0+URZ+0x190], R2 ;  /* 0x00019002000075a7 */ /* 0x0022a400080211ff */
[----:B--2---:R-:W-:Y:S05]  /*9af0*/  @!P1 NANOSLEEP.SYNCS 0x989680 ;  /* 0x009896800000995d */ /* 0x004fea0003900000 */
[----:B------:R-:W2:Y:S02]  /*9b00*/  @!P1 SYNCS.PHASECHK.TRANS64 P1, [R0+URZ+0x190], R2 ;  /* 0x00019002000095a7 */ /* 0x000ea400080210ff */
[----:B--2---:R-:W-:Y:S05]  /*9b10*/  @!P1 BRA `(.L_x_202) ;  /* 0xfffffffc00f09947 */ /* 0x004fea000383ffff */
[----:B------:R-:W-:Y:S05]  /*9b20*/  BRA `(.L_x_203) ;  /* 0xffffffac007c7947 */ /* 0x000fea000383ffff */
.L_x_95:
[----:B---3--:R3:W4:Y:S02]  /*9b30*/  SYNCS.PHASECHK.TRANS64.TRYWAIT P0, [R12+URZ+0x110], R0 ;  /* 0x000110000c0075a7 */ /* 0x00872400080011ff */
[----:B----4-:R-:W-:Y:S05]  /*9b40*/  @!P0 NANOSLEEP.SYNCS 0x989680 ;  /* 0x009896800000895d */ /* 0x010fea0003900000 */
[----:B------:R-:W4:Y:S02]  /*9b50*/  @!P0 SYNCS.PHASECHK.TRANS64 P0, [R12+URZ+0x110], R0 ;  /* 0x000110000c0085a7 */ /* 0x000f2400080010ff */
[----:B----4-:R-:W-:Y:S05]  /*9b60*/  @!P0 BRA `(.L_x_95) ;  /* 0xfffffffc00f08947 */ /* 0x010fea000383ffff */
[----:B------:R-:W-:Y:S05]  /*9b70*/  BRA `(.L_x_204) ;  /* 0xffffffb000a47947 */ /* 0x000fea000383ffff */
.L_x_98:
[----:B-1----:R-:W-:Y:S07]  /*9b80*/  MOV R0, UR21 ;  /* 0x0000001500007c02 */ /* 0x002fee0008000f00 */
.L_x_205:
[----:B-1----:R1:W3:Y:S02]  /*9b90*/  SYNCS.PHASECHK.TRANS64.TRYWAIT P2, [R0+URZ+0x108], R6 ;  /* 0x00010806000075a7 */ /* 0x0022e400080411ff */
[----:B---3--:R-:W-:Y:S05]  /*9ba0*/  @!P2 NANOSLEEP.SYNCS 0x989680 ;  /* 0x009896800000a95d */ /* 0x008fea0003900000 */
[----:B------:R-:W3:Y:S02]  /*9bb0*/  @!P2 SYNCS.PHASECHK.TRANS64 P2, [R0+URZ+0x108], R6 ;  /* 0x000108060000a5a7 */ /* 0x000ee400080410ff */
[----:B---3--:R-:W-:Y:S05]  /*9bc0*/  @!P2 BRA `(.L_x_205) ;  /* 0xfffffffc00f0a947 */ /* 0x008fea000383ffff */
[----:B------:R-:W-:Y:S05]  /*9bd0*/  BRA `(.L_x_97) ;  /* 0xffffffb8000c7947 */ /* 0x000fea000383ffff */
.L_x_101:
[----:B------:R-:W-:Y:S07]  /*9be0*/  MOV R0, UR21 ;  /* 0x0000001500007c02 */ /* 0x000fee0008000f00 */
.L_x_206:
[----:B-1----:R1:W3:Y:S02]  /*9bf0*/  SYNCS.PHASECHK.TRANS64.TRYWAIT P0, [R0+URZ+0xe0], R9 ;  /* 0x0000e009000075a7 */ /* 0x0022e400080011ff */
[----:B---3--:R-:W-:Y:S05]  /*9c00*/  @!P0 NANOSLEEP.SYNCS 0x989680 ;  /* 0x009896800000895d */ /* 0x008fea0003900000 */
[----:B------:R-:W3:Y:S02]  /*9c10*/  @!P0 SYNCS.PHASECHK.TRANS64 P0, [R0+URZ+0xe0], R9 ;  /* 0x0000e009000085a7 */ /* 0x000ee400080010ff */
[----:B---3--:R-:W-:Y:S05]  /*9c20*/  @!P0 BRA `(.L_x_206) ;  /* 0xfffffffc00f08947 */ /* 0x008fea000383ffff */
[----:B------:R-:W-:Y:S05]  /*9c30*/  BRA `(.L_x_207) ;  /* 0xffffffb800687947 */ /* 0x000fea000383ffff */
.L_x_102:
[----:B------:R-:W-:Y:S07]  /*9c40*/  MOV R0, UR21 ;  /* 0x0000001500007c02 */ /* 0x000fee0008000f00 */
.L_x_208:
[----:B-1----:R1:W3:Y:S02]  /*9c50*/  SYNCS.PHASECHK.TRANS64.TRYWAIT P0, [R0+URZ+0xe8], R9 ;  /* 0x0000e809000075a7 */ /* 0x0022e400080011ff */
[----:B---3--:R-:W-:Y:S05]  /*9c60*/  @!P0 NANOSLEEP.SYNCS 0x989680 ;  /* 0x009896800000895d */ /* 0x008fea0003900000 */
[----:B------:R-:W3:Y:S02]  /*9c70*/  @!P0 SYNCS.PHASECHK.TRANS64 P0, [R0+URZ+0xe8], R9 ;  /* 0x0000e809000085a7 */ /* 0x000ee400080010ff */
[----:B---3--:R-:W-:Y:S05]  /*9c80*/  @!P0 BRA `(.L_x_208) ;  /* 0xfffffffc00f08947 */ /* 0x008fea000383ffff */
[----:B------:R-:W-:Y:S05]  /*9c90*/  BRA `(.L_x_209) ;  /* 0xffffffb800c47947 */ /* 0x000fea000383ffff */
.L_x_103:
[----:B------:R-:W-:Y:S07]  /*9ca0*/  MOV R0, UR21 ;  /* 0x0000001500007c02 */ /* 0x000fee0008000f00 */
.L_x_210:
[----:B-1----:R1:W3:Y:S02]  /*9cb0*/  SYNCS.PHASECHK.TRANS64.TRYWAIT P0, [R0+URZ+0xf0], R9 ;  /* 0x0000f009000075a7 */ /* 0x0022e400080011ff */
[----:B---3--:R-:W-:Y:S05]  /*9cc0*/  @!P0 NANOSLEEP.SYNCS 0x989680 ;  /* 0x009896800000895d */ /* 0x008fea0003900000 */
[----:B------:R-:W3:Y:S02]  /*9cd0*/  @!P0 SYNCS.PHASECHK.TRANS64 P0, [R0+URZ+0xf0], R9 ;  /* 0x0000f009000085a7 */ /* 0x000ee400080010ff */
[----:B---3--:R-:W-:Y:S05]  /*9ce0*/  @!P0 BRA `(.L_x_210) ;  /* 0xfffffffc00f08947 */ /* 0x008fea000383ffff */
[----:B------:R-:W-:Y:S05]  /*9cf0*/  BRA `(.L_x_211) ;  /* 0xffffffbc00207947 */ /* 0x000fea000383ffff */
.L_x_104:
[----:B------:R-:W-:Y:S07]  /*9d00*/  MOV R0, UR21 ;  /* 0x0000001500007c02 */ /* 0x000fee0008000f00 */
.L_x_212:
[----:B-1----:R1:W3:Y:S02]  /*9d10*/  SYNCS.PHASECHK.TRANS64.TRYWAIT P0, [R0+URZ+0xf8], R9 ;  /* 0x0000f809000075a7 */ /* 0x0022e400080011ff */
[----:B---3--:R-:W-:Y:S05]  /*9d20*/  @!P0 NANOSLEEP.SYNCS 0x989680 ;  /* 0x009896800000895d */ /* 0x008fea0003900000 */
[----:B------:R-:W3:Y:S02]  /*9d30*/  @!P0 SYNCS.PHASECHK.TRANS64 P0, [R0+URZ+0xf8], R9 ;  /* 0x0000f809000085a7 */ /* 0x000ee400080010ff */
[----:B---3--:R-:W-:Y:S05]  /*9d40*/  @!P0 BRA `(.L_x_212) ;  /* 0xfffffffc00f08947 */ /* 0x008fea000383ffff */
[----:B------:R-:W-:Y:S05]  /*9d50*/  BRA `(.L_x_213) ;  /* 0xffffffbc007c7947 */ /* 0x000fea000383ffff */
.L_x_106:
[----:B------:R-:W-:-:S07]  /*9d60*/  MOV R0, UR21 ;  /* 0x0000001500007c02 */ /* 0x000fce0008000f00 */
.L_x_214:
[----:B-1----:R1:W4:Y:S02]  /*9d70*/  SYNCS.PHASECHK.TRANS64.TRYWAIT P0, [R0+URZ+0xe0], R2 ;  /* 0x0000e002000075a7 */ /* 0x00232400080011ff */
[----:B----4-:R-:W-:Y:S05]  /*9d80*/  @!P0 NANOSLEEP.SYNCS 0x989680 ;  /* 0x009896800000895d */ /* 0x010fea0003900000 */
[----:B------:R-:W4:Y:S02]  /*9d90*/  @!P0 SYNCS.PHASECHK.TRANS64 P0, [R0+URZ+0xe0], R2 ;  /* 0x0000e002000085a7 */ /* 0x000f2400080010ff */
[----:B----4-:R-:W-:Y:S05]  /*9da0*/  @!P0 BRA `(.L_x_214) ;  /* 0xfffffffc00f08947 */ /* 0x010fea000383ffff */
[----:B------:R-:W-:Y:S05]  /*9db0*/  BRA `(.L_x_215) ;  /* 0xffffffc000087947 */ /* 0x000fea000383ffff */
.L_x_107:
[----:B-1----:R-:W-:-:S07]  /*9dc0*/  MOV R0, UR21 ;  /* 0x0000001500007c02 */ /* 0x002fce0008000f00 */
.L_x_216:
[----:B-1----:R1:W4:Y:S02]  /*9dd0*/  SYNCS.PHASECHK.TRANS64.TRYWAIT P0, [R0+URZ+0xe8], R2 ;  /* 0x0000e802000075a7 */ /* 0x00232400080011ff */
[----:B----4-:R-:W-:Y:S05]  /*9de0*/  @!P0 NANOSLEEP.SYNCS 0x989680 ;  /* 0x009896800000895d */ /* 0x010fea0003900000 */
[----:B------:R-:W4:Y:S02]  /*9df0*/  @!P0 SYNCS.PHASECHK.TRANS64 P0, [R0+URZ+0xe8], R2 ;  /* 0x0000e802000085a7 */ /* 0x000f2400080010ff */
[----:B----4-:R-:W-:Y:S05]  /*9e00*/  @!P0 BRA `(.L_x_216) ;  /* 0xfffffffc00f08947 */ /* 0x010fea000383ffff */
[----:B------:R-:W-:Y:S05]  /*9e10*/  BRA `(.L_x_217) ;  /* 0xffffffbc00f87947 */ /* 0x000fea000383ffff */
.L_x_108:
[----:B-1----:R-:W-:-:S07]  /*9e20*/  MOV R0, UR21 ;  /* 0x0000001500007c02 */ /* 0x002fce0008000f00 */
.L_x_218:
[----:B-1----:R1:W4:Y:S02]  /*9e30*/  SYNCS.PHASECHK.TRANS64.TRYWAIT P0, [R0+URZ+0xf0], R2 ;  /* 0x0000f002000075a7 */ /* 0x00232400080011ff */
[----:B----4-:R-:W-:Y:S05]  /*9e40*/  @!P0 NANOSLEEP.SYNCS 0x989680 ;  /* 0x009896800000895d */ /* 0x010fea0003900000 */
[----:B------:R-:W4:Y:S02]  /*9e50*/  @!P0 SYNCS.PHASECHK.TRANS64 P0, [R0+URZ+0xf0], R2 ;  /* 0x0000f002000085a7 */ /* 0x000f2400080010ff */
[----:B----4-:R-:W-:Y:S05]  /*9e60*/  @!P0 BRA `(.L_x_218) ;  /* 0xfffffffc00f08947 */ /* 0x010fea000383ffff */
[----:B------:R-:W-:Y:S05]  /*9e70*/  BRA `(.L_x_219) ;  /* 0xffffffbc00e87947 */ /* 0x000fea000383ffff */
.L_x_110:
[----:B--2---:R2:W4:Y:S02]  /*9e80*/  SYNCS.PHASECHK.TRANS64.TRYWAIT P0, [R3+URZ+0x110], R0 ;  /* 0x00011000030075a7 */ /* 0x00452400080011ff */
[----:B----4-:R-:W-:Y:S05]  /*9e90*/  @!P0 NANOSLEEP.SYNCS 0x989680 ;  /* 0x009896800000895d */ /* 0x010fea0003900000 */
[----:B------:R-:W4:Y:S02]  /*9ea0*/  @!P0 SYNCS.PHASECHK.TRANS64 P0, [R3+URZ+0x110], R0 ;  /* 0x00011000030085a7 */ /* 0x000f2400080010ff */
[----:B----4-:R-:W-:Y:S05]  /*9eb0*/  @!P0 BRA `(.L_x_110) ;  /* 0xfffffffc00f08947 */ /* 0x010fea000383ffff */
[----:B------:R-:W-:Y:S05]  /*9ec0*/  BRA `(.L_x_220) ;  /* 0xffffffc000b87947 */ /* 0x000fea000383ffff */
.L_x_121:
[----:B-1----:R-:W-:Y:S04]  /*9ed0*/  MOV R2, UR43 ;  /* 0x0000002b00027c02 */ /* 0x002fe80008000f00 */
[----:B------:R1:W2:Y:S03]  /*9ee0*/  SYNCS.PHASECHK.TRANS64.TRYWAIT P0, [R2+URZ+0xc0], R3 ;  /* 0x0000c003020075a7 */ /* 0x0002a600080011ff */
[----:B--2---:R-:W-:Y:S05]  /*9ef0*/  @!P0 NANOSLEEP.SYNCS 0x989680 ;  /* 0x009896800000895d */ /* 0x004fea0003900000 */
[----:B------:R-:W2:Y:S02]  /*9f00*/  @!P0 SYNCS.PHASECHK.TRANS64 P0, [R2+URZ+0xc0], R3 ;  /* 0x0000c003020085a7 */ /* 0x000ea400080010ff */
[----:B--2---:R-:W-:Y:S05]  /*9f10*/  @!P0 BRA `(.L_x_121) ;  /* 0xfffffffc00ec8947 */ /* 0x004fea000383ffff */
[----:B------:R-:W-:Y:S05]  /*9f20*/  BRA `(.L_x_120) ;  /* 0xffffffd0000c7947 */ /* 0x000fea000383ffff */
.L_x_123:
[----:B-1----:R1:W3:Y:S02]  /*9f30*/  SYNCS.PHASECHK.TRANS64.TRYWAIT P1, [R71+URZ+0x130], R0 ;  /* 0x00013000470075a7 */ /* 0x0022e400080211ff */
[----:B---3--:R-:W-:Y:S05]  /*9f40*/  @!P1 NANOSLEEP.SYNCS 0x989680 ;  /* 0x009896800000995d */ /* 0x008fea0003900000 */
[----:B------:R-:W3:Y:S02]  /*9f50*/  @!P1 SYNCS.PHASECHK.TRANS64 P1, [R71+URZ+0x130], R0 ;  /* 0x00013000470095a7 */ /* 0x000ee400080210ff */
[----:B---3--:R-:W-:Y:S05]  /*9f60*/  @!P1 BRA `(.L_x_123) ;  /* 0xfffffffc00f09947 */ /* 0x008fea000383ffff */
[----:B------:R-:W-:Y:S05]  /*9f70*/  BRA `(.L_x_122) ;  /* 0xffffffd000347947 */ /* 0x000fea000383ffff */
.L_x_132:
[----:B-1----:R1:W3:Y:S02]  /*9f80*/  SYNCS.PHASECHK.TRANS64.TRYWAIT P0, [R2+URZ+0xc0], R0 ;  /* 0x0000c000020075a7 */ /* 0x0022e400080011ff */
[----:B---3--:R-:W-:Y:S05]  /*9f90*/  @!P0 NANOSLEEP.SYNCS 0x989680 ;  /* 0x009896800000895d */ /* 0x008fea0003900000 */
[----:B------:R-:W3:Y:S02]  /*9fa0*/  @!P0 SYNCS.PHASECHK.TRANS64 P0, [R2+URZ+0xc0], R0 ;  /* 0x0000c000020085a7 */ /* 0x000ee400080010ff */
[----:B---3--:R-:W-:Y:S05]  /*9fb0*/  @!P0 BRA `(.L_x_132) ;  /* 0xfffffffc00f08947 */ /* 0x008fea000383ffff */
[----:B------:R-:W-:Y:S05]  /*9fc0*/  BRA `(.L_x_131) ;  /* 0xffffffd400e47947 */ /* 0x000fea000383ffff */
.L_x_140:
[----:B-1----:R1:W3:Y:S02]  /*9fd0*/  SYNCS.PHASECHK.TRANS64.TRYWAIT P0, [R0+URZ+0xc0], R6 ;  /* 0x0000c006000075a7 */ /* 0x0022e400080011ff */
[----:B---3--:R-:W-:Y:S05]  /*9fe0*/  @!P0 NANOSLEEP.SYNCS 0x989680 ;  /* 0x009896800000895d */ /* 0x008fea0003900000 */
[----:B------:R-:W3:Y:S02]  /*9ff0*/  @!P0 SYNCS.PHASECHK.TRANS64 P0, [R0+URZ+0xc0], R6 ;  /* 0x0000c006000085a7 */ /* 0x000ee400080010ff */
[----:B---3--:R-:W-:Y:S05]  /*a000*/  @!P0 BRA `(.L_x_140) ;  /* 0xfffffffc00f08947 */ /* 0x008fea000383ffff */
[----:B------:R-:W-:Y:S05]  /*a010*/  BRA `(.L_x_139) ;  /* 0xffffffdc00bc7947 */ /* 0x000fea000383ffff */
.L_x_148:
[----:B-1----:R1:W3:Y:S02]  /*a020*/  SYNCS.PHASECHK.TRANS64.TRYWAIT P0, [R0+URZ+0xc0], R5 ;  /* 0x0000c005000075a7 */ /* 0x0022e400080011ff */
[----:B---3--:R-:W-:Y:S05]  /*a030*/  @!P0 NANOSLEEP.SYNCS 0x989680 ;  /* 0x009896800000895d */ /* 0x008fea0003900000 */
[----:B------:R-:W3:Y:S02]  /*a040*/  @!P0 SYNCS.PHASECHK.TRANS64 P0, [R0+URZ+0xc0], R5 ;  /* 0x0000c005000085a7 */ /* 0x000ee400080010ff */
[----:B---3--:R-:W-:Y:S05]  /*a050*/  @!P0 BRA `(.L_x_148) ;  /* 0xfffffffc00f08947 */ /* 0x008fea000383ffff */
[----:B------:R-:W-:Y:S05]  /*a060*/  BRA `(.L_x_147) ;  /* 0xffffffe400947947 */ /* 0x000fea000383ffff */
        .weak           $__internal_0_$__cuda_sm10x_tcgen05_guardrail_trap_col_being_dealloced_not_returned_by_alloc
        .type           $__internal_0_$__cuda_sm10x_tcgen05_guardrail_trap_col_being_dealloced_not_returned_by_alloc,@function
        .size           $__internal_0_$__cuda_sm10x_tcgen05_guardrail_trap_col_being_dealloced_not_returned_by_alloc,($__internal_1_$__cuda_sm10x_tcgen05_guardrail_trap_phase_invalid_during_alloc - $__internal_0_$__cuda_sm10x_tcgen05_guardrail_trap_col_being_dealloced_not_returned_by_alloc)
$__internal_0_$__cuda_sm10x_tcgen05_guardrail_trap_col_being_dealloced_not_returned_by_alloc:
[----:B------:R-:W-:Y:S05]  /*a070*/  BPT.TRAP 0x1 ;  /* 0x000000040000795c */ /* 0x000fea0000300000 */
[----:B------:R-:W-:-:S04]  /*a080*/  HFMA2 R3, -RZ, RZ, 0, 0 ;  /* 0x00000000ff037431 */ /* 0x000fc800000001ff */
[----:B------:R-:W-:Y:S05]  /*a090*/  RET.REL.NODEC R2 `(_ZN7cutlass13device_kernelINS_4gemm6kernel13GemmUniversalIN4cute5tupleIJiiiiEEENS1_10collective13CollectiveMmaINS1_35MainloopSm100TmaUmmaWarpSpecializedILi12ELi2ELi4ENS5_IJNS4_1CILi4EEENSA_ILi2EEENSA_ILi1EEEEEEEENS5_IJNSA_ILi128EEESG_NSA_ILi32EEEEEEfNS5_IJlSD_lEEEfSJ_NS4_8TiledMMAINS4_8MMA_AtomIJNS4_23SM100_MMA_TF32_2x1SM_SSINS_10tfloat32_tESN_fLi128ELi128ELNS4_4UMMA5MajorE0ELSP_0ELNSO_7ScaleInE0ELSQ_0EEEEEENS4_6LayoutINS5_IJSD_SD_SD_EEENS5_IJNSA_ILi0EEESV_SV_EEEEENS5_IJNS4_10UnderscoreESY_SY_EEEEENS4_28SM100_TMA_2SM_LOAD_MULTICASTENS4_14ComposedLayoutINS4_7SwizzleILi3ELi4ELi3EEENS4_18smem_ptr_flag_bitsILi32EEENST_INS5_IJNSA_ILi8EEESH_EEENS5_IJSH_SD_EEEEEEEvNS4_8identityES11_S1B_vS1C_EENS_8epilogue10collective18CollectiveEpilogueINS1E_23Sm100TmaWarpSpecializedILi4ELi2ELi16ELb1ELb0EEEJNS5_IJNSA_ILi64EEESG_SH_EEENS5_IJNST_IS1J_SD_EENST_INS5_IJNSA_ILi16EEESC_EEENS5_IJSD_S1J_EEEEEEEEfSJ_fSJ_NS1E_6fusion15FusionCallbacksIS1I_NS1R_17LinearCombinationIffffLNS_15FloatRoundStyleE2EEES1K_S1Q_JEEENS4_5SM1004TMEM4LOAD26SM100_TMEM_LOAD_32dp32b16xENS4_13SM90_TMA_LOADENS12_INS13_ILi2ELi4ELi3EEES16_NST_INS5_IJS17_S1M_EEENS5_IJS1M_SD_EEEEEEENS4_39AutoVectorizingCopyWithAssumedAlignmentILi128EEENS4_14SM90_TMA_STOREES26_S28_S28_EEEvvEEEEvNT_6ParamsE) ;  /* 0xffffff5c02d87950 */ /* 0x000fea0003c3ffff */
        .weak           $__internal_1_$__cuda_sm10x_tcgen05_guardrail_trap_phase_invalid_during_alloc
        .type           $__internal_1_$__cuda_sm10x_tcgen05_guardrail_trap_phase_invalid_during_alloc,@function
        .size           $__internal_1_$__cuda_sm10x_tcgen05_guardrail_trap_phase_invalid_during_alloc,($__internal_2_$__cuda_sm10x_tcgen05_guardrail_trap_unallocated_columns_being_dealloced - $__internal_1_$__cuda_sm10x_tcgen05_guardrail_trap_phase_invalid_during_alloc)
$__internal_1_$__cuda_sm10x_tcgen05_guardrail_trap_phase_invalid_during_alloc:
[----:B------:R-:W-:Y:S05]  /*a0a0*/  BPT.TRAP 0x1 ;  /* 0x000000040000795c */ /* 0x000fea0000300000 */
[----:B------:R-:W-:-:S04]  /*a0b0*/  MOV R5, 0x0 ;  /* 0x0000000000057802 */ /* 0x000fc80000000f00 */
[----:B------:R-:W-:Y:S05]  /*a0c0*/  RET.REL.NODEC R4 `(_ZN7cutlass13device_kernelINS_4gemm6kernel13GemmUniversalIN4cute5tupleIJiiiiEEENS1_10collective13CollectiveMmaINS1_35MainloopSm100TmaUmmaWarpSpecializedILi12ELi2ELi4ENS5_IJNS4_1CILi4EEENSA_ILi2EEENSA_ILi1EEEEEEEENS5_IJNSA_ILi128EEESG_NSA_ILi32EEEEEEfNS5_IJlSD_lEEEfSJ_NS4_8TiledMMAINS4_8MMA_AtomIJNS4_23SM100_MMA_TF32_2x1SM_SSINS_10tfloat32_tESN_fLi128ELi128ELNS4_4UMMA5MajorE0ELSP_0ELNSO_7ScaleInE0ELSQ_0EEEEEENS4_6LayoutINS5_IJSD_SD_SD_EEENS5_IJNSA_ILi0EEESV_SV_EEEEENS5_IJNS4_10UnderscoreESY_SY_EEEEENS4_28SM100_TMA_2SM_LOAD_MULTICASTENS4_14ComposedLayoutINS4_7SwizzleILi3ELi4ELi3EEENS4_18smem_ptr_flag_bitsILi32EEENST_INS5_IJNSA_ILi8EEESH_EEENS5_IJSH_SD_EEEEEEEvNS4_8identityES11_S1B_vS1C_EENS_8epilogue10collective18CollectiveEpilogueINS1E_23Sm100TmaWarpSpecializedILi4ELi2ELi16ELb1ELb0EEEJNS5_IJNSA_ILi64EEESG_SH_EEENS5_IJNST_IS1J_SD_EENST_INS5_IJNSA_ILi16EEESC_EEENS5_IJSD_S1J_EEEEEEEEfSJ_fSJ_NS1E_6fusion15FusionCallbacksIS1I_NS1R_17LinearCombinationIffffLNS_15FloatRoundStyleE2EEES1K_S1Q_JEEENS4_5SM1004TMEM4LOAD26SM100_TMEM_LOAD_32dp32b16xENS4_13SM90_TMA_LOADENS12_INS13_ILi2ELi4ELi3EEES16_NST_INS5_IJS17_S1M_EEENS5_IJS1M_SD_EEEEEEENS4_39AutoVectorizingCopyWithAssumedAlignmentILi128EEENS4_14SM90_TMA_STOREES26_S28_S28_EEEvvEEEEvNT_6ParamsE) ;  /* 0xffffff5c04cc7950 */ /* 0x000fea0003c3ffff */
        .weak           $__internal_2_$__cuda_sm10x_tcgen05_guardrail_trap_unallocated_columns_being_dealloced
        .type           $__internal_2_$__cuda_sm10x_tcgen05_guardrail_trap_unallocated_columns_being_dealloced,@function
        .size           $__internal_2_$__cuda_sm10x_tcgen05_guardrail_trap_unallocated_columns_being_dealloced,(.L_x_222 - $__internal_2_$__cuda_sm10x_tcgen05_guardrail_trap_unallocated_columns_being_dealloced)
$__internal_2_$__cuda_sm10x_tcgen05_guardrail_trap_unallocated_columns_being_dealloced:
[----:B------:R-:W-:Y:S05]  /*a0d0*/  BPT.TRAP 0x1 ;  /* 0x000000040000795c */ /* 0x000fea0000300000 */
[----:B------:R-:W-:-:S04]  /*a0e0*/  HFMA2 R3, -RZ, RZ, 0, 0 ;  /* 0x00000000ff037431 */ /* 0x000fc800000001ff */
[----:B------:R-:W-:Y:S05]  /*a0f0*/  RET.REL.NODEC R2 `(_ZN7cutlass13device_kernelINS_4gemm6kernel13GemmUniversalIN4cute5tupleIJiiiiEEENS1_10collective13CollectiveMmaINS1_35MainloopSm100TmaUmmaWarpSpecializedILi12ELi2ELi4ENS5_IJNS4_1CILi4EEENSA_ILi2EEENSA_ILi1EEEEEEEENS5_IJNSA_ILi128EEESG_NSA_ILi32EEEEEEfNS5_IJlSD_lEEEfSJ_NS4_8TiledMMAINS4_8MMA_AtomIJNS4_23SM100_MMA_TF32_2x1SM_SSINS_10tfloat32_tESN_fLi128ELi128ELNS4_4UMMA5MajorE0ELSP_0ELNSO_7ScaleInE0ELSQ_0EEEEEENS4_6LayoutINS5_IJSD_SD_SD_EEENS5_IJNSA_ILi0EEESV_SV_EEEEENS5_IJNS4_10UnderscoreESY_SY_EEEEENS4_28SM100_TMA_2SM_LOAD_MULTICASTENS4_14ComposedLayoutINS4_7SwizzleILi3ELi4ELi3EEENS4_18smem_ptr_flag_bitsILi32EEENST_INS5_IJNSA_ILi8EEESH_EEENS5_IJSH_SD_EEEEEEEvNS4_8identityES11_S1B_vS1C_EENS_8epilogue10collective18CollectiveEpilogueINS1E_23Sm100TmaWarpSpecializedILi4ELi2ELi16ELb1ELb0EEEJNS5_IJNSA_ILi64EEESG_SH_EEENS5_IJNST_IS1J_SD_EENST_INS5_IJNSA_ILi16EEESC_EEENS5_IJSD_S1J_EEEEEEEEfSJ_fSJ_NS1E_6fusion15FusionCallbacksIS1I_NS1R_17LinearCombinationIffffLNS_15FloatRoundStyleE2EEES1K_S1Q_JEEENS4_5SM1004TMEM4LOAD26SM100_TMEM_LOAD_32dp32b16xENS4_13SM90_TMA_LOADENS12_INS13_ILi2ELi4ELi3EEES16_NST_INS5_IJS17_S1M_EEENS5_IJS1M_SD_EEEEEEENS4_39AutoVectorizingCopyWithAssumedAlignmentILi128EEENS4_14SM90_TMA_STOREES26_S28_S28_EEEvvEEEEvNT_6ParamsE) ;  /* 0xffffff5c02c07950 */ /* 0x000fea0003c3ffff */
.L_x_221:
[----:B------:R-:W-:-:S00]  /*a100*/  BRA `(.L_x_221) ;  /* 0xfffffffc00fc7947 */ /* 0x000fc0000383ffff */
[----:B------:R-:W-:-:S00]  /*a110*/  NOP ;  /* 0x0000000000007918 */ /* 0x000fc00000000000 */
        /* <DEDUP_REMOVED lines=14> */
.L_x_222:


//--------------------- .nv.global.init           --------------------------
	.section	.nv.global.init,"aw",@progbits
.nv.global.init:
	.type		$str$27,@object
	.size		$str$27,($str$28 - $str$27)
$str$27:
        /*0000*/ 	.byte	0x28, 0x61, 0x64, 0x64, 0x72, 0x65, 0x73, 0x73, 0x20, 0x26, 0x20, 0x6d, 0x61, 0x73, 0x6b, 0x29
        /*0010*/ 	.byte	0x20, 0x3d, 0x3d, 0x20, 0x30, 0x00
	.type		$str$28,@object
	.size		$str$28,($str$26 - $str$28)
$str$28:
        /*0016*/ 	.byte	0x2f, 0x74, 0x6d, 0x70, 0x2f, 0x63, 0x75, 0x74, 0x6c, 0x61, 0x73, 0x73, 0x5f, 0x73, 0x77, 0x65
        /*0026*/ 	.byte	0x65, 0x70, 0x5f, 0x73, 0x72, 0x63, 0x2f, 0x69, 0x6e, 0x63, 0x6c, 0x75, 0x64, 0x65, 0x2f, 0x63
        /*0036*/ 	.byte	0x75, 0x74, 0x65, 0x2f, 0x70, 0x6f, 0x69, 0x6e, 0x74, 0x65, 0x72, 0x5f, 0x66, 0x6c, 0x61, 0x67
        /*0046*/ 	.byte	0x67, 0x65, 0x64, 0x2e, 0x68, 0x70, 0x70, 0x00
	.type		$str$26,@object
	.size		$str$26,($str$25 - $str$26)
$str$26:
        /*004e*/ 	.byte	0x2f, 0x74, 0x6d, 0x70, 0x2f, 0x63, 0x75, 0x74, 0x6c, 0x61, 0x73, 0x73, 0x5f, 0x73, 0x77, 0x65
        /*005e*/ 	.byte	0x65, 0x70, 0x5f, 0x73, 0x72, 0x63, 0x2f, 0x69, 0x6e, 0x63, 0x6c, 0x75, 0x64, 0x65, 0x2f, 0x63
        /*006e*/ 	.byte	0x75, 0x74, 0x65, 0x2f, 0x61, 0x74, 0x6f, 0x6d, 0x2f, 0x63, 0x6f, 0x70, 0x79, 0x5f, 0x74, 0x72
        /*007e*/ 	.byte	0x61, 0x69, 0x74, 0x73, 0x5f, 0x73, 0x6d, 0x31, 0x30, 0x30, 0x2e, 0x68, 0x70, 0x70, 0x00
	.type		$str$25,@object
	.size		$str$25,(__unnamed_1 - $str$25)
$str$25:
        /*008d*/ 	.byte	0x28, 0x28, 0x75, 0x69, 0x6e, 0x74, 0x33, 0x32, 0x5f, 0x74, 0x28, 0x74, 0x68, 0x72, 0x65, 0x61
        /*009d*/ 	.byte	0x64, 0x49, 0x64, 0x78, 0x2e, 0x78, 0x29, 0x20, 0x2f, 0x20, 0x33, 0x32, 0x29, 0x20, 0x25, 0x20
        /*00ad*/ 	.byte	0x34, 0x29, 0x20, 0x3d, 0x3d, 0x20, 0x28, 0x28, 0x28, 0x74, 0x6d, 0x65, 0x6d, 0x5f, 0x61, 0x64
        /*00bd*/ 	.byte	0x64, 0x72, 0x20, 0x3e, 0x3e, 0x20, 0x31, 0x36, 0x29, 0x20, 0x2f, 0x20, 0x33, 0x32, 0x29, 0x20
        /*00cd*/ 	.byte	0x25, 0x20, 0x34, 0x29, 0x00
	.type		__unnamed_1,@object
	.size		__unnamed_1,(__unnamed_2 - __unnamed_1)
__unnamed_1:
        /*00d2*/ 	.byte	0x61, 0x75, 0x74, 0x6f, 0x20, 0x63, 0x75, 0x74, 0x65, 0x3a, 0x3a, 0x61, 0x73, 0x5f, 0x70, 0x6f
        /* <DEDUP_REMOVED lines=23> */
        /*0252*/ 	.byte	0x3a, 0x3a, 0x43, 0x3c, 0x32, 0x30, 0x34, 0x38, 0x3e, 0x3e, 0x3e, 0x3e, 0x5d, 0x00
	.type		__unnamed_2,@object
	.size		__unnamed_2,(.L_2 - __unnamed_2)
__unnamed_2:
        /* <DEDUP_REMOVED lines=42> */
        /*0500*/ 	.byte	0x3e, 0x5d, 0x00
.L_2:


//--------------------- .nv.shared._ZN7cutlass13device_kernelINS_4gemm6kernel13GemmUniversalIN4cute5tupleIJiiiiEEENS1_10collective13CollectiveMmaINS1_35MainloopSm100TmaUmmaWarpSpecializedILi12ELi2ELi4ENS5_IJNS4_1CILi4EEENSA_ILi2EEENSA_ILi1EEEEEEEENS5_IJNSA_ILi128EEESG_NSA_ILi32EEEEEEfNS5_IJlSD_lEEEfSJ_NS4_8TiledMMAINS4_8MMA_AtomIJNS4_23SM100_MMA_TF32_2x1SM_SSINS_10tfloat32_tESN_fLi128ELi128ELNS4_4UMMA5MajorE0ELSP_0ELNSO_7ScaleInE0ELSQ_0EEEEEENS4_6LayoutINS5_IJSD_SD_SD_EEENS5_IJNSA_ILi0EEESV_SV_EEEEENS5_IJNS4_10UnderscoreESY_SY_EEEEENS4_28SM100_TMA_2SM_LOAD_MULTICASTENS4_14ComposedLayoutINS4_7SwizzleILi3ELi4ELi3EEENS4_18smem_ptr_flag_bitsILi32EEENST_INS5_IJNSA_ILi8EEESH_EEENS5_IJSH_SD_EEEEEEEvNS4_8identityES11_S1B_vS1C_EENS_8epilogue10collective18CollectiveEpilogueINS1E_23Sm100TmaWarpSpecializedILi4ELi2ELi16ELb1ELb0EEEJNS5_IJNSA_ILi64EEESG_SH_EEENS5_IJNST_IS1J_SD_EENST_INS5_IJNSA_ILi16EEESC_EEENS5_IJSD_S1J_EEEEEEEEfSJ_fSJ_NS1E_6fusion15FusionCallbacksIS1I_NS1R_17LinearCombinationIffffLNS_15FloatRoundStyleE2EEES1K_S1Q_JEEENS4_5SM1004TMEM4LOAD26SM100_TMEM_LOAD_32dp32b16xENS4_13SM90_TMA_LOADENS12_INS13_ILi2ELi4ELi3EEES16_NST_INS5_IJS17_S1M_EEENS5_IJS1M_SD_EEEEEEENS4_39AutoVectorizingCopyWithAssumedAlignmentILi128EEENS4_14SM90_TMA_STOREES26_S28_S28_EEEvvEEEEvNT_6ParamsE --------------------------
	.section	.nv.shared._ZN7cutlass13device_kernelINS_4gemm6kernel13GemmUniversalIN4cute5tupleIJiiiiEEENS1_10collective13CollectiveMmaINS1_35MainloopSm100TmaUmmaWarpSpecializedILi12ELi2ELi4ENS5_IJNS4_1CILi4EEENSA_ILi2EEENSA_ILi1EEEEEEEENS5_IJNSA_ILi128EEESG_NSA_ILi32EEEEEEfNS5_IJlSD_lEEEfSJ_NS4_8TiledMMAINS4_8MMA_AtomIJNS4_23SM100_MMA_TF32_2x1SM_SSINS_10tfloat32_tESN_fLi128ELi128ELNS4_4UMMA5MajorE0ELSP_0ELNSO_7ScaleInE0ELSQ_0EEEEEENS4_6LayoutINS5_IJSD_SD_SD_EEENS5_IJNSA_ILi0EEESV_SV_EEEEENS5_IJNS4_10UnderscoreESY_SY_EEEEENS4_28SM100_TMA_2SM_LOAD_MULTICASTENS4_14ComposedLayoutINS4_7SwizzleILi3ELi4ELi3EEENS4_18smem_ptr_flag_bitsILi32EEENST_INS5_IJNSA_ILi8EEESH_EEENS5_IJSH_SD_EEEEEEEvNS4_8identityES11_S1B_vS1C_EENS_8epilogue10collective18CollectiveEpilogueINS1E_23Sm100TmaWarpSpecializedILi4ELi2ELi16ELb1ELb0EEEJNS5_IJNSA_ILi64EEESG_SH_EEENS5_IJNST_IS1J_SD_EENST_INS5_IJNSA_ILi16EEESC_EEENS5_IJSD_S1J_EEEEEEEEfSJ_fSJ_NS1E_6fusion15FusionCallbacksIS1I_NS1R_17LinearCombinationIffffLNS_15FloatRoundStyleE2EEES1K_S1Q_JEEENS4_5SM1004TMEM4LOAD26SM100_TMEM_LOAD_32dp32b16xENS4_13SM90_TMA_LOADENS12_INS13_ILi2ELi4ELi3EEES16_NST_INS5_IJS17_S1M_EEENS5_IJS1M_SD_EEEEEEENS4_39AutoVectorizingCopyWithAssumedAlignmentILi128EEENS4_14SM90_TMA_STOREES26_S28_S28_EEEvvEEEEvNT_6ParamsE,"aw",@nobits
	.sectionflags	@""
	.align	16
	.zero		1024


//--------------------- .nv.shared.reserved.0     --------------------------
	.section	.nv.shared.reserved.0,"aw",@nobits
	.weak		__nv_reservedSMEM_offset_0_alias
	.size		__nv_reservedSMEM_offset_0_alias, 0, 64
	.other		__nv_reservedSMEM_offset_0_alias,@"STO_CUDA_RESERVED_SHARED STV_DEFAULT"
__nv_reservedSMEM_offset_0_alias:
	.zero		0
.nv.shared.reserved.0:
	.zero		64
	.weak		__nv_reservedSMEM_tcgen05_partition
	.type		__nv_reservedSMEM_tcgen05_partition,@object
	.size		__nv_reservedSMEM_tcgen05_partition,(.L_0 - __nv_reservedSMEM_tcgen05_partition)
__nv_reservedSMEM_tcgen05_partition:
	.zero		32
.L_0:


//--------------------- .nv.global                --------------------------
	.section	.nv.global,"aw",@nobits
.nv.global:
	.type		_ZN40_INTERNAL_6e29af81_4_k_cu_655530c4_315344cute1_E,@object
	.size		_ZN40_INTERNAL_6e29af81_4_k_cu_655530c4_315344cute1_E,(_ZN40_INTERNAL_6e29af81_4_k_cu_655530c4_315344cuda3std3__45__cpo6cbeginE - _ZN40_INTERNAL_6e29af81_4_k_cu_655530c4_315344cute1_E)
_ZN40_INTERNAL_6e29af81_4_k_cu_655530c4_315344cute1_E:
	.zero		1
	.type		_ZN40_INTERNAL_6e29af81_4_k_cu_655530c4_315344cuda3std3__45__cpo6cbeginE,@object
	.size		_ZN40_INTERNAL_6e29af81_4_k_cu_655530c4_315344cuda3std3__45__cpo6cbeginE,(_ZN40_INTERNAL_6e29af81_4_k_cu_655530c4_315344cuda3std3__48in_placeE - _ZN40_INTERNAL_6e29af81_4_k_cu_655530c4_315344cuda3std3__45__cpo6cbeginE)
_ZN40_INTERNAL_6e29af81_4_k_cu_655530c4_315344cuda3std3__45__cpo6cbeginE:
	.zero		1
	.type		_ZN40_INTERNAL_6e29af81_4_k_cu_655530c4_315344cuda3std3__48in_placeE,@object
	.size		_ZN40_INTERNAL_6e29af81_4_k_cu_655530c4_315344cuda3std3__48in_placeE,(_ZN40_INTERNAL_6e29af81_4_k_cu_655530c4_315344cuda3std6ranges3__45__cpo9iter_moveE - _ZN40_INTERNAL_6e29af81_4_k_cu_655530c4_315344cuda3std3__48in_placeE)
_ZN40_INTERNAL_6e29af81_4_k_cu_655530c4_315344cuda3std3__48in_placeE:
	.zero		1
	.type		_ZN40_INTERNAL_6e29af81_4_k_cu_655530c4_315344cuda3std6ranges3__45__cpo9iter_moveE,@object
	.size		_ZN40_INTERNAL_6e29af81_4_k_cu_655530c4_315344cuda3std6ranges3__45__cpo9iter_moveE,(_ZN40_INTERNAL_6e29af81_4_k_cu_655530c4_315344cuda3std3__45__cpo5beginE - _ZN40_INTERNAL_6e29af81_4_k_cu_655530c4_315344cuda3std6ranges3__45__cpo9iter_moveE)
_ZN40_INTERNAL_6e29af81_4_k_cu_655530c4_315344cuda3std6ranges3__45__cpo9iter_moveE:
	.zero		1
	.type		_ZN40_INTERNAL_6e29af81_4_k_cu_655530c4_315344cuda3std3__45__cpo5beginE,@object
	.size		_ZN40_INTERNAL_6e29af81_4_k_cu_655530c4_315344cuda3std3__45__cpo5beginE,(_ZN40_INTERNAL_6e29af81_4_k_cu_655530c4_315344cuda3std3__442_GLOBAL__N__6e29af81_4_k_cu_655530c4_315346ignoreE - _ZN40_INTERNAL_6e29af81_4_k_cu_655530c4_315344cuda3std3__45__cpo5beginE)
_ZN40_INTERNAL_6e29af81_4_k_cu_655530c4_315344cuda3std3__45__cpo5beginE:
	.zero		1
	.type		_ZN40_INTERNAL_6e29af81_4_k_cu_655530c4_315344cuda3std3__442_GLOBAL__N__6e29af81_4_k_cu_655530c4_315346ignoreE,@object
	.size		_ZN40_INTERNAL_6e29af81_4_k_cu_655530c4_315344cuda3std3__442_GLOBAL__N__6e29af81_4_k_cu_655530c4_315346ignoreE,(_ZN40_INTERNAL_6e29af81_4_k_cu_655530c4_315344cute7productE - _ZN40_INTERNAL_6e29af81_4_k_cu_655530c4_315344cuda3std3__442_GLOBAL__N__6e29af81_4_k_cu_655530c4_315346ignoreE)
_ZN40_INTERNAL_6e29af81_4_k_cu_655530c4_315344cuda3std3__442_GLOBAL__N__6e29af81_4_k_cu_655530c4_315346ignoreE:
	.zero		1
	.type		_ZN40_INTERNAL_6e29af81_4_k_cu_655530c4_315344cute7productE,@object
	.size		_ZN40_INTERNAL_6e29af81_4_k_cu_655530c4_315344cute7productE,(_ZN40_INTERNAL_6e29af81_4_k_cu_655530c4_315344cuda3std3__45__cpo3endE - _ZN40_INTERNAL_6e29af81_4_k_cu_655530c4_315344cute7productE)
_ZN40_INTERNAL_6e29af81_4_k_cu_655530c4_315344cute7productE:
	.zero		1
	.type		_ZN40_INTERNAL_6e29af81_4_k_cu_655530c4_315344cuda3std3__45__cpo3endE,@object
	.size		_ZN40_INTERNAL_6e29af81_4_k_cu_655530c4_315344cuda3std3__45__cpo3endE,(_ZN40_INTERNAL_6e29af81_4_k_cu_655530c4_315344cuda3std3__419piecewise_constructE - _ZN40_INTERNAL_6e29af81_4_k_cu_655530c4_315344cuda3std3__45__cpo3endE)
_ZN40_INTERNAL_6e29af81_4_k_cu_655530c4_315344cuda3std3__45__cpo3endE:
	.zero		1
	.type		_ZN40_INTERNAL_6e29af81_4_k_cu_655530c4_315344cuda3std3__419piecewise_constructE,@object
	.size		_ZN40_INTERNAL_6e29af81_4_k_cu_655530c4_315344cuda3std3__419piecewise_constructE,(_ZN40_INTERNAL_6e29af81_4_k_cu_655530c4_315344cuda3std3__45__cpo4cendE - _ZN40_INTERNAL_6e29af81_4_k_cu_655530c4_315344cuda3std3__419piecewise_constructE)
_ZN40_INTERNAL_6e29af81_4_k_cu_655530c4_315344cuda3std3__419piecewise_constructE:
	.zero		1
	.type		_ZN40_INTERNAL_6e29af81_4_k_cu_655530c4_315344cuda3std3__45__cpo4cendE,@object
	.size		_ZN40_INTERNAL_6e29af81_4_k_cu_655530c4_315344cuda3std3__45__cpo4cendE,(_ZN40_INTERNAL_6e29af81_4_k_cu_655530c4_315344cuda3std6ranges3__45__cpo4swapE - _ZN40_INTERNAL_6e29af81_4_k_cu_655530c4_315344cuda3std3__45__cpo4cendE)
_ZN40_INTERNAL_6e29af81_4_k_cu_655530c4_315344cuda3std3__45__cpo4cendE:
	.zero		1
	.type		_ZN40_INTERNAL_6e29af81_4_k_cu_655530c4_315344cuda3std6ranges3__45__cpo4swapE,@object
	.size		_ZN40_INTERNAL_6e29af81_4_k_cu_655530c4_315344cuda3std6ranges3__45__cpo4swapE,(.L_10 - _ZN40_INTERNAL_6e29af81_4_k_cu_655530c4_315344cuda3std6ranges3__45__cpo4swapE)
_ZN40_INTERNAL_6e29af81_4_k_cu_655530c4_315344cuda3std6ranges3__45__cpo4swapE:
	.zero		1
.L_10:


//--------------------- .nv.constant0._ZN7cutlass13device_kernelINS_4gemm6kernel13GemmUniversalIN4cute5tupleIJiiiiEEENS1_10collective13CollectiveMmaINS1_35MainloopSm100TmaUmmaWarpSpecializedILi12ELi2ELi4ENS5_IJNS4_1CILi4EEENSA_ILi2EEENSA_ILi1EEEEEEEENS5_IJNSA_ILi128EEESG_NSA_ILi32EEEEEEfNS5_IJlSD_lEEEfSJ_NS4_8TiledMMAINS4_8MMA_AtomIJNS4_23SM100_MMA_TF32_2x1SM_SSINS_10tfloat32_tESN_fLi128ELi128ELNS4_4UMMA5MajorE0ELSP_0ELNSO_7ScaleInE0ELSQ_0EEEEEENS4_6LayoutINS5_IJSD_SD_SD_EEENS5_IJNSA_ILi0EEESV_SV_EEEEENS5_IJNS4_10UnderscoreESY_SY_EEEEENS4_28SM100_TMA_2SM_LOAD_MULTICASTENS4_14ComposedLayoutINS4_7SwizzleILi3ELi4ELi3EEENS4_18smem_ptr_flag_bitsILi32EEENST_INS5_IJNSA_ILi8EEESH_EEENS5_IJSH_SD_EEEEEEEvNS4_8identityES11_S1B_vS1C_EENS_8epilogue10collective18CollectiveEpilogueINS1E_23Sm100TmaWarpSpecializedILi4ELi2ELi16ELb1ELb0EEEJNS5_IJNSA_ILi64EEESG_SH_EEENS5_IJNST_IS1J_SD_EENST_INS5_IJNSA_ILi16EEESC_EEENS5_IJSD_S1J_EEEEEEEEfSJ_fSJ_NS1E_6fusion15FusionCallbacksIS1I_NS1R_17LinearCombinationIffffLNS_15FloatRoundStyleE2EEES1K_S1Q_JEEENS4_5SM1004TMEM4LOAD26SM100_TMEM_LOAD_32dp32b16xENS4_13SM90_TMA_LOADENS12_INS13_ILi2ELi4ELi3EEES16_NST_INS5_IJS17_S1M_EEENS5_IJS1M_SD_EEEEEEENS4_39AutoVectorizingCopyWithAssumedAlignmentILi128EEENS4_14SM90_TMA_STOREES26_S28_S28_EEEvvEEEEvNT_6ParamsE --------------------------
	.section	.nv.constant0._ZN7cutlass13device_kernelINS_4gemm6kernel13GemmUniversalIN4cute5tupleIJiiiiEEENS1_10collective13CollectiveMmaINS1_35MainloopSm100TmaUmmaWarpSpecializedILi12ELi2ELi4ENS5_IJNS4_1CILi4EEENSA_ILi2EEENSA_ILi1EEEEEEEENS5_IJNSA_ILi128EEESG_NSA_ILi32EEEEEEfNS5_IJlSD_lEEEfSJ_NS4_8TiledMMAINS4_8MMA_AtomIJNS4_23SM100_MMA_TF32_2x1SM_SSINS_10tfloat32_tESN_fLi128ELi128ELNS4_4UMMA5MajorE0ELSP_0ELNSO_7ScaleInE0ELSQ_0EEEEEENS4_6LayoutINS5_IJSD_SD_SD_EEENS5_IJNSA_ILi0EEESV_SV_EEEEENS5_IJNS4_10UnderscoreESY_SY_EEEEENS4_28SM100_TMA_2SM_LOAD_MULTICASTENS4_14ComposedLayoutINS4_7SwizzleILi3ELi4ELi3EEENS4_18smem_ptr_flag_bitsILi32EEENST_INS5_IJNSA_ILi8EEESH_EEENS5_IJSH_SD_EEEEEEEvNS4_8identityES11_S1B_vS1C_EENS_8epilogue10collective18CollectiveEpilogueINS1E_23Sm100TmaWarpSpecializedILi4ELi2ELi16ELb1ELb0EEEJNS5_IJNSA_ILi64EEESG_SH_EEENS5_IJNST_IS1J_SD_EENST_INS5_IJNSA_ILi16EEESC_EEENS5_IJSD_S1J_EEEEEEEEfSJ_fSJ_NS1E_6fusion15FusionCallbacksIS1I_NS1R_17LinearCombinationIffffLNS_15FloatRoundStyleE2EEES1K_S1Q_JEEENS4_5SM1004TMEM4LOAD26SM100_TMEM_LOAD_32dp32b16xENS4_13SM90_TMA_LOADENS12_INS13_ILi2ELi4ELi3EEES16_NST_INS5_IJS17_S1M_EEENS5_IJS1M_SD_EEEEEEENS4_39AutoVectorizingCopyWithAssumedAlignmentILi128EEENS4_14SM90_TMA_STOREES26_S28_S28_EEEvvEEEEvNT_6ParamsE,"a",@progbits
	.sectionflags	@""
	.align	4
.nv.constant0._ZN7cutlass13device_kernelINS_4gemm6kernel13GemmUniversalIN4cute5tupleIJiiiiEEENS1_10collective13CollectiveMmaINS1_35MainloopSm100TmaUmmaWarpSpecializedILi12ELi2ELi4ENS5_IJNS4_1CILi4EEENSA_ILi2EEENSA_ILi1EEEEEEEENS5_IJNSA_ILi128EEESG_NSA_ILi32EEEEEEfNS5_IJlSD_lEEEfSJ_NS4_8TiledMMAINS4_8MMA_AtomIJNS4_23SM100_MMA_TF32_2x1SM_SSINS_10tfloat32_tESN_fLi128ELi128ELNS4_4UMMA5MajorE0ELSP_0ELNSO_7ScaleInE0ELSQ_0EEEEEENS4_6LayoutINS5_IJSD_SD_SD_EEENS5_IJNSA_ILi0EEESV_SV_EEEEENS5_IJNS4_10UnderscoreESY_SY_EEEEENS4_28SM100_TMA_2SM_LOAD_MULTICASTENS4_14ComposedLayoutINS4_7SwizzleILi3ELi4ELi3EEENS4_18smem_ptr_flag_bitsILi32EEENST_INS5_IJNSA_ILi8EEESH_EEENS5_IJSH_SD_EEEEEEEvNS4_8identityES11_S1B_vS1C_EENS_8epilogue10collective18CollectiveEpilogueINS1E_23Sm100TmaWarpSpecializedILi4ELi2ELi16ELb1ELb0EEEJNS5_IJNSA_ILi64EEESG_SH_EEENS5_IJNST_IS1J_SD_EENST_INS5_IJNSA_ILi16EEESC_EEENS5_IJSD_S1J_EEEEEEEEfSJ_fSJ_NS1E_6fusion15FusionCallbacksIS1I_NS1R_17LinearCombinationIffffLNS_15FloatRoundStyleE2EEES1K_S1Q_JEEENS4_5SM1004TMEM4LOAD26SM100_TMEM_LOAD_32dp32b16xENS4_13SM90_TMA_LOADENS12_INS13_ILi2ELi4ELi3EEES16_NST_INS5_IJS17_S1M_EEENS5_IJS1M_SD_EEEEEEENS4_39AutoVectorizingCopyWithAssumedAlignmentILi128EEENS4_14SM90_TMA_STOREES26_S28_S28_EEEvvEEEEvNT_6ParamsE:
	.zero		2944


//--------------------- SYMBOLS --------------------------

	.type		.nv.reservedSmem.offset0,@object
	.size		.nv.reservedSmem.offset0,0x4
	.type		.nv.reservedSmem.cap,@object
	.size		.nv.reservedSmem.cap,0x4
	.type		__assertfail,@function
